//
// Generated by NVIDIA NVVM Compiler
//
// Compiler Build ID: CL-36424714
// Cuda compilation tools, release 13.0, V13.0.88
// Based on NVVM 20.0.0
//

.version 9.0
.target sm_100
.address_size 64

	// .globl	_Z19flashattn_kernel_v6ILi64ELi32ELi32ELi32ELi4ELi4ELi2EEvPKfS1_S1_Pfiiif
// _ZZ19flashattn_kernel_v6ILi64ELi32ELi32ELi32ELi4ELi4ELi2EEvPKfS1_S1_PfiiifE6Q_smem has been demoted
// _ZZ19flashattn_kernel_v6ILi64ELi32ELi32ELi32ELi4ELi4ELi2EEvPKfS1_S1_PfiiifE6K_smem has been demoted
// _ZZ19flashattn_kernel_v6ILi64ELi32ELi32ELi32ELi4ELi4ELi2EEvPKfS1_S1_PfiiifE6V_smem has been demoted
// _ZZ19flashattn_kernel_v6ILi64ELi32ELi32ELi32ELi4ELi4ELi2EEvPKfS1_S1_PfiiifE9S_ij_smem has been demoted

.visible .entry _Z19flashattn_kernel_v6ILi64ELi32ELi32ELi32ELi4ELi4ELi2EEvPKfS1_S1_Pfiiif(
	.param .u64 .ptr .align 1 _Z19flashattn_kernel_v6ILi64ELi32ELi32ELi32ELi4ELi4ELi2EEvPKfS1_S1_Pfiiif_param_0,
	.param .u64 .ptr .align 1 _Z19flashattn_kernel_v6ILi64ELi32ELi32ELi32ELi4ELi4ELi2EEvPKfS1_S1_Pfiiif_param_1,
	.param .u64 .ptr .align 1 _Z19flashattn_kernel_v6ILi64ELi32ELi32ELi32ELi4ELi4ELi2EEvPKfS1_S1_Pfiiif_param_2,
	.param .u64 .ptr .align 1 _Z19flashattn_kernel_v6ILi64ELi32ELi32ELi32ELi4ELi4ELi2EEvPKfS1_S1_Pfiiif_param_3,
	.param .u32 _Z19flashattn_kernel_v6ILi64ELi32ELi32ELi32ELi4ELi4ELi2EEvPKfS1_S1_Pfiiif_param_4,
	.param .u32 _Z19flashattn_kernel_v6ILi64ELi32ELi32ELi32ELi4ELi4ELi2EEvPKfS1_S1_Pfiiif_param_5,
	.param .u32 _Z19flashattn_kernel_v6ILi64ELi32ELi32ELi32ELi4ELi4ELi2EEvPKfS1_S1_Pfiiif_param_6,
	.param .f32 _Z19flashattn_kernel_v6ILi64ELi32ELi32ELi32ELi4ELi4ELi2EEvPKfS1_S1_Pfiiif_param_7
)
{
	.reg .pred 	%p<22>;
	.reg .b16 	%rs<3>;
	.reg .b32 	%r<213>;
	.reg .b32 	%f<1184>;
	.reg .b64 	%rd<50>;
	// demoted variable
	.shared .align 4 .b8 _ZZ19flashattn_kernel_v6ILi64ELi32ELi32ELi32ELi4ELi4ELi2EEvPKfS1_S1_PfiiifE6Q_smem[8192];
	// demoted variable
	.shared .align 4 .b8 _ZZ19flashattn_kernel_v6ILi64ELi32ELi32ELi32ELi4ELi4ELi2EEvPKfS1_S1_PfiiifE6K_smem[4224];
	// demoted variable
	.shared .align 4 .b8 _ZZ19flashattn_kernel_v6ILi64ELi32ELi32ELi32ELi4ELi4ELi2EEvPKfS1_S1_PfiiifE6V_smem[4096];
	// demoted variable
	.shared .align 4 .b8 _ZZ19flashattn_kernel_v6ILi64ELi32ELi32ELi32ELi4ELi4ELi2EEvPKfS1_S1_PfiiifE9S_ij_smem[4224];
	ld.param.u64 	%rd8, [_Z19flashattn_kernel_v6ILi64ELi32ELi32ELi32ELi4ELi4ELi2EEvPKfS1_S1_Pfiiif_param_0];
	ld.param.u32 	%r21, [_Z19flashattn_kernel_v6ILi64ELi32ELi32ELi32ELi4ELi4ELi2EEvPKfS1_S1_Pfiiif_param_5];
	ld.param.u32 	%r22, [_Z19flashattn_kernel_v6ILi64ELi32ELi32ELi32ELi4ELi4ELi2EEvPKfS1_S1_Pfiiif_param_6];
	cvta.to.global.u64 	%rd9, %rd8;
	mov.u32 	%r24, %tid.x;
	mov.u32 	%r25, %ctaid.x;
	mov.u32 	%r26, %ctaid.y;
	mul.lo.s32 	%r27, %r21, %r25;
	mul.lo.s32 	%r28, %r26, %r22;
	shl.b32 	%r29, %r28, 5;
	shl.b32 	%r30, %r24, 2;
	and.b32  	%r31, %r30, 60;
	add.s32 	%r32, %r29, %r31;
	mad.lo.s32 	%r33, %r27, %r22, %r32;
	and.b32  	%r34, %r30, 4032;
	add.s32 	%r35, %r33, %r34;
	mul.wide.s32 	%rd10, %r35, 4;
	add.s64 	%rd11, %rd9, %rd10;
	ld.global.nc.v4.f32 	{%f208, %f209, %f210, %f211}, [%rd11];
	or.b32  	%r36, %r34, %r31;
	shl.b32 	%r37, %r36, 2;
	mov.u32 	%r38, _ZZ19flashattn_kernel_v6ILi64ELi32ELi32ELi32ELi4ELi4ELi2EEvPKfS1_S1_PfiiifE6Q_smem;
	add.s32 	%r39, %r38, %r37;
	st.shared.f32 	[%r39], %f208;
	st.shared.f32 	[%r39+4], %f209;
	st.shared.f32 	[%r39+8], %f210;
	st.shared.f32 	[%r39+12], %f211;
	add.s32 	%r40, %r30, 256;
	and.b32  	%r41, %r40, 8128;
	add.s32 	%r42, %r33, %r41;
	mul.wide.s32 	%rd12, %r42, 4;
	add.s64 	%rd13, %rd9, %rd12;
	ld.global.nc.v4.f32 	{%f212, %f213, %f214, %f215}, [%rd13];
	or.b32  	%r43, %r41, %r31;
	shl.b32 	%r44, %r43, 2;
	add.s32 	%r45, %r38, %r44;
	st.shared.f32 	[%r45], %f212;
	st.shared.f32 	[%r45+4], %f213;
	st.shared.f32 	[%r45+8], %f214;
	st.shared.f32 	[%r45+12], %f215;
	add.s32 	%r46, %r30, 512;
	and.b32  	%r47, %r46, 8128;
	add.s32 	%r48, %r33, %r47;
	mul.wide.s32 	%rd14, %r48, 4;
	add.s64 	%rd15, %rd9, %rd14;
	ld.global.nc.v4.f32 	{%f216, %f217, %f218, %f219}, [%rd15];
	or.b32  	%r49, %r47, %r31;
	shl.b32 	%r50, %r49, 2;
	add.s32 	%r51, %r38, %r50;
	st.shared.f32 	[%r51], %f216;
	st.shared.f32 	[%r51+4], %f217;
	st.shared.f32 	[%r51+8], %f218;
	st.shared.f32 	[%r51+12], %f219;
	add.s32 	%r52, %r30, 768;
	and.b32  	%r53, %r52, 8128;
	add.s32 	%r54, %r33, %r53;
	mul.wide.s32 	%rd16, %r54, 4;
	add.s64 	%rd17, %rd9, %rd16;
	ld.global.nc.v4.f32 	{%f220, %f221, %f222, %f223}, [%rd17];
	or.b32  	%r55, %r53, %r31;
	shl.b32 	%r56, %r55, 2;
	add.s32 	%r57, %r38, %r56;
	st.shared.f32 	[%r57], %f220;
	st.shared.f32 	[%r57+4], %f221;
	st.shared.f32 	[%r57+8], %f222;
	st.shared.f32 	[%r57+12], %f223;
	add.s32 	%r58, %r30, 1024;
	and.b32  	%r59, %r58, 8128;
	add.s32 	%r60, %r33, %r59;
	mul.wide.s32 	%rd18, %r60, 4;
	add.s64 	%rd19, %rd9, %rd18;
	ld.global.nc.v4.f32 	{%f224, %f225, %f226, %f227}, [%rd19];
	or.b32  	%r61, %r59, %r31;
	shl.b32 	%r62, %r61, 2;
	add.s32 	%r63, %r38, %r62;
	st.shared.f32 	[%r63], %f224;
	st.shared.f32 	[%r63+4], %f225;
	st.shared.f32 	[%r63+8], %f226;
	st.shared.f32 	[%r63+12], %f227;
	add.s32 	%r64, %r30, 1280;
	and.b32  	%r65, %r64, 8128;
	add.s32 	%r66, %r33, %r65;
	mul.wide.s32 	%rd20, %r66, 4;
	add.s64 	%rd21, %rd9, %rd20;
	ld.global.nc.v4.f32 	{%f228, %f229, %f230, %f231}, [%rd21];
	or.b32  	%r67, %r65, %r31;
	shl.b32 	%r68, %r67, 2;
	add.s32 	%r69, %r38, %r68;
	st.shared.f32 	[%r69], %f228;
	st.shared.f32 	[%r69+4], %f229;
	st.shared.f32 	[%r69+8], %f230;
	st.shared.f32 	[%r69+12], %f231;
	add.s32 	%r70, %r30, 1536;
	and.b32  	%r71, %r70, 8128;
	add.s32 	%r72, %r33, %r71;
	mul.wide.s32 	%rd22, %r72, 4;
	add.s64 	%rd23, %rd9, %rd22;
	ld.global.nc.v4.f32 	{%f232, %f233, %f234, %f235}, [%rd23];
	or.b32  	%r73, %r71, %r31;
	shl.b32 	%r74, %r73, 2;
	add.s32 	%r75, %r38, %r74;
	st.shared.f32 	[%r75], %f232;
	st.shared.f32 	[%r75+4], %f233;
	st.shared.f32 	[%r75+8], %f234;
	st.shared.f32 	[%r75+12], %f235;
	add.s32 	%r76, %r30, 1792;
	and.b32  	%r77, %r76, 8128;
	add.s32 	%r78, %r33, %r77;
	mul.wide.s32 	%rd24, %r78, 4;
	add.s64 	%rd25, %rd9, %rd24;
	ld.global.nc.v4.f32 	{%f236, %f237, %f238, %f239}, [%rd25];
	or.b32  	%r79, %r77, %r31;
	shl.b32 	%r80, %r79, 2;
	add.s32 	%r81, %r38, %r80;
	st.shared.f32 	[%r81], %f236;
	st.shared.f32 	[%r81+4], %f237;
	st.shared.f32 	[%r81+8], %f238;
	st.shared.f32 	[%r81+12], %f239;
	bar.sync 	0;
	mov.b32 	%r208, 0;
	mov.f32 	%f1084, 0fFF800000;
	mov.f32 	%f1080, 0f00000000;
	mov.f32 	%f1081, %f1080;
	mov.f32 	%f1082, %f1080;
	mov.f32 	%f1083, %f1080;
	mov.f32 	%f1085, %f1084;
	mov.f32 	%f1086, %f1084;
	mov.f32 	%f1087, %f1084;
	mov.f32 	%f1088, %f1080;
	mov.f32 	%f1089, %f1080;
	mov.f32 	%f1090, %f1080;
	mov.f32 	%f1091, %f1080;
	mov.f32 	%f1092, %f1080;
	mov.f32 	%f1093, %f1080;
	mov.f32 	%f1094, %f1080;
	mov.f32 	%f1095, %f1080;
	mov.f32 	%f1096, %f1080;
	mov.f32 	%f1097, %f1080;
	mov.f32 	%f1098, %f1080;
	mov.f32 	%f1099, %f1080;
	mov.f32 	%f1100, %f1080;
	mov.f32 	%f1101, %f1080;
	mov.f32 	%f1102, %f1080;
	mov.f32 	%f1103, %f1080;
	mov.f32 	%f1104, %f1080;
	mov.f32 	%f1105, %f1080;
	mov.f32 	%f1106, %f1080;
	mov.f32 	%f1107, %f1080;
	mov.f32 	%f1108, %f1080;
	mov.f32 	%f1109, %f1080;
	mov.f32 	%f1110, %f1080;
	mov.f32 	%f1111, %f1080;
	mov.f32 	%f1112, %f1080;
	mov.f32 	%f1113, %f1080;
	mov.f32 	%f1114, %f1080;
	mov.f32 	%f1115, %f1080;
	mov.f32 	%f1116, %f1080;
	mov.f32 	%f1117, %f1080;
	mov.f32 	%f1118, %f1080;
	mov.f32 	%f1119, %f1080;
$L__BB0_1:
	ld.param.u32 	%r205, [_Z19flashattn_kernel_v6ILi64ELi32ELi32ELi32ELi4ELi4ELi2EEvPKfS1_S1_Pfiiif_param_6];
	ld.param.u32 	%r203, [_Z19flashattn_kernel_v6ILi64ELi32ELi32ELi32ELi4ELi4ELi2EEvPKfS1_S1_Pfiiif_param_5];
	mul.lo.s32 	%r83, %r205, %r208;
	shl.b32 	%r84, %r83, 5;
	mov.u32 	%r85, %ctaid.x;
	mul.lo.s32 	%r86, %r203, %r85;
	mov.u32 	%r87, %tid.x;
	shl.b32 	%r88, %r87, 2;
	and.b32  	%r2, %r88, 28;
	mad.lo.s32 	%r89, %r86, %r205, %r2;
	add.s32 	%r3, %r89, %r84;
	mov.b32 	%r209, 0;
	mov.pred 	%p21, -1;
	mov.f32 	%f1136, 0f00000000;
	mov.f32 	%f1137, %f1136;
	mov.f32 	%f1138, %f1136;
	mov.f32 	%f1139, %f1136;
	mov.f32 	%f1140, %f1136;
	mov.f32 	%f1141, %f1136;
	mov.f32 	%f1142, %f1136;
	mov.f32 	%f1143, %f1136;
	mov.f32 	%f1144, %f1136;
	mov.f32 	%f1145, %f1136;
	mov.f32 	%f1146, %f1136;
	mov.f32 	%f1147, %f1136;
	mov.f32 	%f1148, %f1136;
	mov.f32 	%f1149, %f1136;
	mov.f32 	%f1150, %f1136;
	mov.f32 	%f1151, %f1136;
$L__BB0_2:
	mov.pred 	%p1, %p21;
	ld.param.u64 	%rd47, [_Z19flashattn_kernel_v6ILi64ELi32ELi32ELi32ELi4ELi4ELi2EEvPKfS1_S1_Pfiiif_param_1];
	add.s32 	%r91, %r3, %r209;
	shr.u32 	%r93, %r87, 3;
	shl.b32 	%r94, %r93, 6;
	add.s32 	%r95, %r91, %r94;
	cvta.to.global.u64 	%rd26, %rd47;
	mul.wide.s32 	%rd27, %r95, 4;
	add.s64 	%rd28, %rd26, %rd27;
	ld.global.nc.v4.f32 	{%f241, %f242, %f243, %f244}, [%rd28];
	mad.lo.s32 	%r96, %r93, 33, %r2;
	shl.b32 	%r97, %r96, 2;
	mov.u32 	%r98, _ZZ19flashattn_kernel_v6ILi64ELi32ELi32ELi32ELi4ELi4ELi2EEvPKfS1_S1_PfiiifE6K_smem;
	add.s32 	%r99, %r98, %r97;
	st.shared.f32 	[%r99], %f241;
	st.shared.f32 	[%r99+4], %f242;
	st.shared.f32 	[%r99+8], %f243;
	st.shared.f32 	[%r99+12], %f244;
	add.s32 	%r101, %r88, 256;
	shr.u32 	%r102, %r101, 5;
	shl.b32 	%r103, %r102, 6;
	add.s32 	%r104, %r91, %r103;
	mul.wide.s32 	%rd29, %r104, 4;
	add.s64 	%rd30, %rd26, %rd29;
	ld.global.nc.v4.f32 	{%f245, %f246, %f247, %f248}, [%rd30];
	mad.lo.s32 	%r105, %r102, 33, %r2;
	shl.b32 	%r106, %r105, 2;
	add.s32 	%r107, %r98, %r106;
	st.shared.f32 	[%r107], %f245;
	st.shared.f32 	[%r107+4], %f246;
	st.shared.f32 	[%r107+8], %f247;
	st.shared.f32 	[%r107+12], %f248;
	add.s32 	%r108, %r88, 512;
	shr.u32 	%r109, %r108, 5;
	shl.b32 	%r110, %r109, 6;
	add.s32 	%r111, %r91, %r110;
	mul.wide.s32 	%rd31, %r111, 4;
	add.s64 	%rd32, %rd26, %rd31;
	ld.global.nc.v4.f32 	{%f249, %f250, %f251, %f252}, [%rd32];
	mad.lo.s32 	%r112, %r109, 33, %r2;
	shl.b32 	%r113, %r112, 2;
	add.s32 	%r114, %r98, %r113;
	st.shared.f32 	[%r114], %f249;
	st.shared.f32 	[%r114+4], %f250;
	st.shared.f32 	[%r114+8], %f251;
	st.shared.f32 	[%r114+12], %f252;
	add.s32 	%r115, %r88, 768;
	shr.u32 	%r116, %r115, 5;
	shl.b32 	%r117, %r116, 6;
	add.s32 	%r118, %r91, %r117;
	mul.wide.s32 	%rd33, %r118, 4;
	add.s64 	%rd34, %rd26, %rd33;
	ld.global.nc.v4.f32 	{%f253, %f254, %f255, %f256}, [%rd34];
	mad.lo.s32 	%r119, %r116, 33, %r2;
	shl.b32 	%r120, %r119, 2;
	add.s32 	%r121, %r98, %r120;
	st.shared.f32 	[%r121], %f253;
	st.shared.f32 	[%r121+4], %f254;
	st.shared.f32 	[%r121+8], %f255;
	st.shared.f32 	[%r121+12], %f256;
	bar.sync 	0;
	shl.b32 	%r122, %r209, 2;
	shl.b32 	%r123, %r93, 10;
	mov.u32 	%r124, _ZZ19flashattn_kernel_v6ILi64ELi32ELi32ELi32ELi4ELi4ELi2EEvPKfS1_S1_PfiiifE6Q_smem;
	add.s32 	%r125, %r123, %r124;
	add.s32 	%r126, %r125, %r122;
	add.s32 	%r5, %r126, 772;
	mov.b32 	%r210, 396;
$L__BB0_3:
	add.s32 	%r127, %r5, %r210;
	ld.shared.f32 	%f257, [%r127+-1168];
	ld.shared.f32 	%f258, [%r127+-912];
	ld.shared.f32 	%f259, [%r127+-656];
	ld.shared.f32 	%f260, [%r127+-400];
	cvt.u16.u32 	%rs1, %r87;
	and.b16  	%rs2, %rs1, 7;
	mul.wide.u16 	%r129, %rs2, 528;
	add.s32 	%r131, %r129, %r98;
	add.s32 	%r132, %r131, %r210;
	ld.shared.f32 	%f261, [%r132+-396];
	ld.shared.f32 	%f262, [%r132+-264];
	ld.shared.f32 	%f263, [%r132+-132];
	ld.shared.f32 	%f264, [%r132];
	fma.rn.f32 	%f265, %f257, %f261, %f1151;
	fma.rn.f32 	%f266, %f257, %f262, %f1150;
	fma.rn.f32 	%f267, %f257, %f263, %f1149;
	fma.rn.f32 	%f268, %f257, %f264, %f1148;
	fma.rn.f32 	%f269, %f258, %f261, %f1147;
	fma.rn.f32 	%f270, %f258, %f262, %f1146;
	fma.rn.f32 	%f271, %f258, %f263, %f1145;
	fma.rn.f32 	%f272, %f258, %f264, %f1144;
	fma.rn.f32 	%f273, %f259, %f261, %f1143;
	fma.rn.f32 	%f274, %f259, %f262, %f1142;
	fma.rn.f32 	%f275, %f259, %f263, %f1141;
	fma.rn.f32 	%f276, %f259, %f264, %f1140;
	fma.rn.f32 	%f277, %f260, %f261, %f1139;
	fma.rn.f32 	%f278, %f260, %f262, %f1138;
	fma.rn.f32 	%f279, %f260, %f263, %f1137;
	fma.rn.f32 	%f280, %f260, %f264, %f1136;
	ld.shared.f32 	%f281, [%r127+-1164];
	ld.shared.f32 	%f282, [%r127+-908];
	ld.shared.f32 	%f283, [%r127+-652];
	ld.shared.f32 	%f284, [%r127+-396];
	ld.shared.f32 	%f285, [%r132+-392];
	ld.shared.f32 	%f286, [%r132+-260];
	ld.shared.f32 	%f287, [%r132+-128];
	ld.shared.f32 	%f288, [%r132+4];
	fma.rn.f32 	%f1151, %f281, %f285, %f265;
	fma.rn.f32 	%f1150, %f281, %f286, %f266;
	fma.rn.f32 	%f1149, %f281, %f287, %f267;
	fma.rn.f32 	%f1148, %f281, %f288, %f268;
	fma.rn.f32 	%f1147, %f282, %f285, %f269;
	fma.rn.f32 	%f1146, %f282, %f286, %f270;
	fma.rn.f32 	%f1145, %f282, %f287, %f271;
	fma.rn.f32 	%f1144, %f282, %f288, %f272;
	fma.rn.f32 	%f1143, %f283, %f285, %f273;
	fma.rn.f32 	%f1142, %f283, %f286, %f274;
	fma.rn.f32 	%f1141, %f283, %f287, %f275;
	fma.rn.f32 	%f1140, %f283, %f288, %f276;
	fma.rn.f32 	%f1139, %f284, %f285, %f277;
	fma.rn.f32 	%f1138, %f284, %f286, %f278;
	fma.rn.f32 	%f1137, %f284, %f287, %f279;
	fma.rn.f32 	%f1136, %f284, %f288, %f280;
	add.s32 	%r210, %r210, 8;
	setp.ne.s32 	%p3, %r210, 524;
	@%p3 bra 	$L__BB0_3;
	bar.sync 	0;
	mov.b32 	%r209, 32;
	mov.pred 	%p21, 0;
	@%p1 bra 	$L__BB0_2;
	ld.param.f32 	%f1079, [_Z19flashattn_kernel_v6ILi64ELi32ELi32ELi32ELi4ELi4ELi2EEvPKfS1_S1_Pfiiif_param_7];
	ld.param.u32 	%r206, [_Z19flashattn_kernel_v6ILi64ELi32ELi32ELi32ELi4ELi4ELi2EEvPKfS1_S1_Pfiiif_param_6];
	ld.param.u32 	%r204, [_Z19flashattn_kernel_v6ILi64ELi32ELi32ELi32ELi4ELi4ELi2EEvPKfS1_S1_Pfiiif_param_5];
	ld.param.u64 	%rd48, [_Z19flashattn_kernel_v6ILi64ELi32ELi32ELi32ELi4ELi4ELi2EEvPKfS1_S1_Pfiiif_param_2];
	shl.b32 	%r135, %r208, 5;
	or.b32  	%r138, %r135, %r2;
	mov.u32 	%r139, %ctaid.y;
	shl.b32 	%r140, %r139, 5;
	shl.b32 	%r9, %r93, 2;
	add.s32 	%r10, %r9, %r140;
	setp.gt.u32 	%p5, %r138, %r10;
	mul.f32 	%f290, %f1079, %f1151;
	selp.f32 	%f291, 0fFF800000, %f290, %p5;
	mov.u32 	%r142, _ZZ19flashattn_kernel_v6ILi64ELi32ELi32ELi32ELi4ELi4ELi2EEvPKfS1_S1_PfiiifE9S_ij_smem;
	mad.lo.s32 	%r143, %r93, 528, %r142;
	shl.b32 	%r144, %r87, 4;
	and.b32  	%r145, %r144, 112;
	add.s32 	%r146, %r143, %r145;
	st.shared.f32 	[%r146], %f291;
	setp.lt.u32 	%p6, %r138, %r10;
	mul.f32 	%f292, %f1079, %f1150;
	selp.f32 	%f293, %f292, 0fFF800000, %p6;
	st.shared.f32 	[%r146+4], %f293;
	or.b32  	%r147, %r138, 2;
	setp.gt.u32 	%p7, %r147, %r10;
	mul.f32 	%f294, %f1079, %f1149;
	selp.f32 	%f295, 0fFF800000, %f294, %p7;
	st.shared.f32 	[%r146+8], %f295;
	or.b32  	%r148, %r138, 3;
	setp.gt.u32 	%p8, %r148, %r10;
	mul.f32 	%f296, %f1079, %f1148;
	selp.f32 	%f297, 0fFF800000, %f296, %p8;
	st.shared.f32 	[%r146+12], %f297;
	or.b32  	%r149, %r10, 1;
	setp.gt.u32 	%p9, %r138, %r149;
	mul.f32 	%f298, %f1079, %f1147;
	selp.f32 	%f299, 0fFF800000, %f298, %p9;
	st.shared.f32 	[%r146+132], %f299;
	mul.f32 	%f300, %f1079, %f1146;
	selp.f32 	%f301, 0fFF800000, %f300, %p5;
	st.shared.f32 	[%r146+136], %f301;
	setp.gt.u32 	%p10, %r147, %r149;
	mul.f32 	%f302, %f1079, %f1145;
	selp.f32 	%f303, 0fFF800000, %f302, %p10;
	st.shared.f32 	[%r146+140], %f303;
	setp.gt.u32 	%p11, %r148, %r149;
	mul.f32 	%f304, %f1079, %f1144;
	selp.f32 	%f305, 0fFF800000, %f304, %p11;
	st.shared.f32 	[%r146+144], %f305;
	or.b32  	%r150, %r10, 2;
	setp.gt.u32 	%p12, %r138, %r150;
	mul.f32 	%f306, %f1079, %f1143;
	selp.f32 	%f307, 0fFF800000, %f306, %p12;
	st.shared.f32 	[%r146+264], %f307;
	setp.lt.u32 	%p13, %r138, %r150;
	mul.f32 	%f308, %f1079, %f1142;
	selp.f32 	%f309, %f308, 0fFF800000, %p13;
	st.shared.f32 	[%r146+268], %f309;
	mul.f32 	%f310, %f1079, %f1141;
	selp.f32 	%f311, 0fFF800000, %f310, %p5;
	st.shared.f32 	[%r146+272], %f311;
	setp.gt.u32 	%p14, %r148, %r150;
	mul.f32 	%f312, %f1079, %f1140;
	selp.f32 	%f313, 0fFF800000, %f312, %p14;
	st.shared.f32 	[%r146+276], %f313;
	or.b32  	%r151, %r10, 3;
	setp.gt.u32 	%p15, %r138, %r151;
	mul.f32 	%f314, %f1079, %f1139;
	selp.f32 	%f315, 0fFF800000, %f314, %p15;
	st.shared.f32 	[%r146+396], %f315;
	setp.lt.u32 	%p16, %r138, %r151;
	mul.f32 	%f316, %f1079, %f1138;
	selp.f32 	%f317, %f316, 0fFF800000, %p16;
	st.shared.f32 	[%r146+400], %f317;
	setp.gt.u32 	%p17, %r147, %r151;
	mul.f32 	%f318, %f1079, %f1137;
	selp.f32 	%f319, 0fFF800000, %f318, %p17;
	st.shared.f32 	[%r146+404], %f319;
	mul.f32 	%f320, %f1079, %f1136;
	selp.f32 	%f321, 0fFF800000, %f320, %p5;
	st.shared.f32 	[%r146+408], %f321;
	bar.sync 	0;
	ld.shared.f32 	%f322, [%r143];
	max.f32 	%f323, %f322, 0fFF800000;
	ld.shared.f32 	%f324, [%r143+4];
	max.f32 	%f325, %f323, %f324;
	ld.shared.f32 	%f326, [%r143+8];
	max.f32 	%f327, %f325, %f326;
	ld.shared.f32 	%f328, [%r143+12];
	max.f32 	%f329, %f327, %f328;
	ld.shared.f32 	%f330, [%r143+16];
	max.f32 	%f331, %f329, %f330;
	ld.shared.f32 	%f332, [%r143+20];
	max.f32 	%f333, %f331, %f332;
	ld.shared.f32 	%f334, [%r143+24];
	max.f32 	%f335, %f333, %f334;
	ld.shared.f32 	%f336, [%r143+28];
	max.f32 	%f337, %f335, %f336;
	ld.shared.f32 	%f338, [%r143+32];
	max.f32 	%f339, %f337, %f338;
	ld.shared.f32 	%f340, [%r143+36];
	max.f32 	%f341, %f339, %f340;
	ld.shared.f32 	%f342, [%r143+40];
	max.f32 	%f343, %f341, %f342;
	ld.shared.f32 	%f344, [%r143+44];
	max.f32 	%f345, %f343, %f344;
	ld.shared.f32 	%f346, [%r143+48];
	max.f32 	%f347, %f345, %f346;
	ld.shared.f32 	%f348, [%r143+52];
	max.f32 	%f349, %f347, %f348;
	ld.shared.f32 	%f350, [%r143+56];
	max.f32 	%f351, %f349, %f350;
	ld.shared.f32 	%f352, [%r143+60];
	max.f32 	%f353, %f351, %f352;
	ld.shared.f32 	%f354, [%r143+64];
	max.f32 	%f355, %f353, %f354;
	ld.shared.f32 	%f356, [%r143+68];
	max.f32 	%f357, %f355, %f356;
	ld.shared.f32 	%f358, [%r143+72];
	max.f32 	%f359, %f357, %f358;
	ld.shared.f32 	%f360, [%r143+76];
	max.f32 	%f361, %f359, %f360;
	ld.shared.f32 	%f362, [%r143+80];
	max.f32 	%f363, %f361, %f362;
	ld.shared.f32 	%f364, [%r143+84];
	max.f32 	%f365, %f363, %f364;
	ld.shared.f32 	%f366, [%r143+88];
	max.f32 	%f367, %f365, %f366;
	ld.shared.f32 	%f368, [%r143+92];
	max.f32 	%f369, %f367, %f368;
	ld.shared.f32 	%f370, [%r143+96];
	max.f32 	%f371, %f369, %f370;
	ld.shared.f32 	%f372, [%r143+100];
	max.f32 	%f373, %f371, %f372;
	ld.shared.f32 	%f374, [%r143+104];
	max.f32 	%f375, %f373, %f374;
	ld.shared.f32 	%f376, [%r143+108];
	max.f32 	%f377, %f375, %f376;
	ld.shared.f32 	%f378, [%r143+112];
	max.f32 	%f379, %f377, %f378;
	ld.shared.f32 	%f380, [%r143+116];
	max.f32 	%f381, %f379, %f380;
	ld.shared.f32 	%f382, [%r143+120];
	max.f32 	%f383, %f381, %f382;
	ld.shared.f32 	%f384, [%r143+124];
	max.f32 	%f385, %f383, %f384;
	ld.shared.f32 	%f386, [%r143+132];
	max.f32 	%f387, %f386, 0fFF800000;
	ld.shared.f32 	%f388, [%r143+136];
	max.f32 	%f389, %f387, %f388;
	ld.shared.f32 	%f390, [%r143+140];
	max.f32 	%f391, %f389, %f390;
	ld.shared.f32 	%f392, [%r143+144];
	max.f32 	%f393, %f391, %f392;
	ld.shared.f32 	%f394, [%r143+148];
	max.f32 	%f395, %f393, %f394;
	ld.shared.f32 	%f396, [%r143+152];
	max.f32 	%f397, %f395, %f396;
	ld.shared.f32 	%f398, [%r143+156];
	max.f32 	%f399, %f397, %f398;
	ld.shared.f32 	%f400, [%r143+160];
	max.f32 	%f401, %f399, %f400;
	ld.shared.f32 	%f402, [%r143+164];
	max.f32 	%f403, %f401, %f402;
	ld.shared.f32 	%f404, [%r143+168];
	max.f32 	%f405, %f403, %f404;
	ld.shared.f32 	%f406, [%r143+172];
	max.f32 	%f407, %f405, %f406;
	ld.shared.f32 	%f408, [%r143+176];
	max.f32 	%f409, %f407, %f408;
	ld.shared.f32 	%f410, [%r143+180];
	max.f32 	%f411, %f409, %f410;
	ld.shared.f32 	%f412, [%r143+184];
	max.f32 	%f413, %f411, %f412;
	ld.shared.f32 	%f414, [%r143+188];
	max.f32 	%f415, %f413, %f414;
	ld.shared.f32 	%f416, [%r143+192];
	max.f32 	%f417, %f415, %f416;
	ld.shared.f32 	%f418, [%r143+196];
	max.f32 	%f419, %f417, %f418;
	ld.shared.f32 	%f420, [%r143+200];
	max.f32 	%f421, %f419, %f420;
	ld.shared.f32 	%f422, [%r143+204];
	max.f32 	%f423, %f421, %f422;
	ld.shared.f32 	%f424, [%r143+208];
	max.f32 	%f425, %f423, %f424;
	ld.shared.f32 	%f426, [%r143+212];
	max.f32 	%f427, %f425, %f426;
	ld.shared.f32 	%f428, [%r143+216];
	max.f32 	%f429, %f427, %f428;
	ld.shared.f32 	%f430, [%r143+220];
	max.f32 	%f431, %f429, %f430;
	ld.shared.f32 	%f432, [%r143+224];
	max.f32 	%f433, %f431, %f432;
	ld.shared.f32 	%f434, [%r143+228];
	max.f32 	%f435, %f433, %f434;
	ld.shared.f32 	%f436, [%r143+232];
	max.f32 	%f437, %f435, %f436;
	ld.shared.f32 	%f438, [%r143+236];
	max.f32 	%f439, %f437, %f438;
	ld.shared.f32 	%f440, [%r143+240];
	max.f32 	%f441, %f439, %f440;
	ld.shared.f32 	%f442, [%r143+244];
	max.f32 	%f443, %f441, %f442;
	ld.shared.f32 	%f444, [%r143+248];
	max.f32 	%f445, %f443, %f444;
	ld.shared.f32 	%f446, [%r143+252];
	max.f32 	%f447, %f445, %f446;
	ld.shared.f32 	%f448, [%r143+256];
	max.f32 	%f449, %f447, %f448;
	ld.shared.f32 	%f450, [%r143+264];
	max.f32 	%f451, %f450, 0fFF800000;
	ld.shared.f32 	%f452, [%r143+268];
	max.f32 	%f453, %f451, %f452;
	ld.shared.f32 	%f454, [%r143+272];
	max.f32 	%f455, %f453, %f454;
	ld.shared.f32 	%f456, [%r143+276];
	max.f32 	%f457, %f455, %f456;
	ld.shared.f32 	%f458, [%r143+280];
	max.f32 	%f459, %f457, %f458;
	ld.shared.f32 	%f460, [%r143+284];
	max.f32 	%f461, %f459, %f460;
	ld.shared.f32 	%f462, [%r143+288];
	max.f32 	%f463, %f461, %f462;
	ld.shared.f32 	%f464, [%r143+292];
	max.f32 	%f465, %f463, %f464;
	ld.shared.f32 	%f466, [%r143+296];
	max.f32 	%f467, %f465, %f466;
	ld.shared.f32 	%f468, [%r143+300];
	max.f32 	%f469, %f467, %f468;
	ld.shared.f32 	%f470, [%r143+304];
	max.f32 	%f471, %f469, %f470;
	ld.shared.f32 	%f472, [%r143+308];
	max.f32 	%f473, %f471, %f472;
	ld.shared.f32 	%f474, [%r143+312];
	max.f32 	%f475, %f473, %f474;
	ld.shared.f32 	%f476, [%r143+316];
	max.f32 	%f477, %f475, %f476;
	ld.shared.f32 	%f478, [%r143+320];
	max.f32 	%f479, %f477, %f478;
	ld.shared.f32 	%f480, [%r143+324];
	max.f32 	%f481, %f479, %f480;
	ld.shared.f32 	%f482, [%r143+328];
	max.f32 	%f483, %f481, %f482;
	ld.shared.f32 	%f484, [%r143+332];
	max.f32 	%f485, %f483, %f484;
	ld.shared.f32 	%f486, [%r143+336];
	max.f32 	%f487, %f485, %f486;
	ld.shared.f32 	%f488, [%r143+340];
	max.f32 	%f489, %f487, %f488;
	ld.shared.f32 	%f490, [%r143+344];
	max.f32 	%f491, %f489, %f490;
	ld.shared.f32 	%f492, [%r143+348];
	max.f32 	%f493, %f491, %f492;
	ld.shared.f32 	%f494, [%r143+352];
	max.f32 	%f495, %f493, %f494;
	ld.shared.f32 	%f496, [%r143+356];
	max.f32 	%f497, %f495, %f496;
	ld.shared.f32 	%f498, [%r143+360];
	max.f32 	%f499, %f497, %f498;
	ld.shared.f32 	%f500, [%r143+364];
	max.f32 	%f501, %f499, %f500;
	ld.shared.f32 	%f502, [%r143+368];
	max.f32 	%f503, %f501, %f502;
	ld.shared.f32 	%f504, [%r143+372];
	max.f32 	%f505, %f503, %f504;
	ld.shared.f32 	%f506, [%r143+376];
	max.f32 	%f507, %f505, %f506;
	ld.shared.f32 	%f508, [%r143+380];
	max.f32 	%f509, %f507, %f508;
	ld.shared.f32 	%f510, [%r143+384];
	max.f32 	%f511, %f509, %f510;
	ld.shared.f32 	%f512, [%r143+388];
	max.f32 	%f513, %f511, %f512;
	ld.shared.f32 	%f514, [%r143+396];
	max.f32 	%f515, %f514, 0fFF800000;
	ld.shared.f32 	%f516, [%r143+400];
	max.f32 	%f517, %f515, %f516;
	ld.shared.f32 	%f518, [%r143+404];
	max.f32 	%f519, %f517, %f518;
	ld.shared.f32 	%f520, [%r143+408];
	max.f32 	%f521, %f519, %f520;
	ld.shared.f32 	%f522, [%r143+412];
	max.f32 	%f523, %f521, %f522;
	ld.shared.f32 	%f524, [%r143+416];
	max.f32 	%f525, %f523, %f524;
	ld.shared.f32 	%f526, [%r143+420];
	max.f32 	%f527, %f525, %f526;
	ld.shared.f32 	%f528, [%r143+424];
	max.f32 	%f529, %f527, %f528;
	ld.shared.f32 	%f530, [%r143+428];
	max.f32 	%f531, %f529, %f530;
	ld.shared.f32 	%f532, [%r143+432];
	max.f32 	%f533, %f531, %f532;
	ld.shared.f32 	%f534, [%r143+436];
	max.f32 	%f535, %f533, %f534;
	ld.shared.f32 	%f536, [%r143+440];
	max.f32 	%f537, %f535, %f536;
	ld.shared.f32 	%f538, [%r143+444];
	max.f32 	%f539, %f537, %f538;
	ld.shared.f32 	%f540, [%r143+448];
	max.f32 	%f541, %f539, %f540;
	ld.shared.f32 	%f542, [%r143+452];
	max.f32 	%f543, %f541, %f542;
	ld.shared.f32 	%f544, [%r143+456];
	max.f32 	%f545, %f543, %f544;
	ld.shared.f32 	%f546, [%r143+460];
	max.f32 	%f547, %f545, %f546;
	ld.shared.f32 	%f548, [%r143+464];
	max.f32 	%f549, %f547, %f548;
	ld.shared.f32 	%f550, [%r143+468];
	max.f32 	%f551, %f549, %f550;
	ld.shared.f32 	%f552, [%r143+472];
	max.f32 	%f553, %f551, %f552;
	ld.shared.f32 	%f554, [%r143+476];
	max.f32 	%f555, %f553, %f554;
	ld.shared.f32 	%f556, [%r143+480];
	max.f32 	%f557, %f555, %f556;
	ld.shared.f32 	%f558, [%r143+484];
	max.f32 	%f559, %f557, %f558;
	ld.shared.f32 	%f560, [%r143+488];
	max.f32 	%f561, %f559, %f560;
	ld.shared.f32 	%f562, [%r143+492];
	max.f32 	%f563, %f561, %f562;
	ld.shared.f32 	%f564, [%r143+496];
	max.f32 	%f565, %f563, %f564;
	ld.shared.f32 	%f566, [%r143+500];
	max.f32 	%f567, %f565, %f566;
	ld.shared.f32 	%f568, [%r143+504];
	max.f32 	%f569, %f567, %f568;
	ld.shared.f32 	%f570, [%r143+508];
	max.f32 	%f571, %f569, %f570;
	ld.shared.f32 	%f572, [%r143+512];
	max.f32 	%f573, %f571, %f572;
	ld.shared.f32 	%f574, [%r143+516];
	max.f32 	%f575, %f573, %f574;
	ld.shared.f32 	%f576, [%r143+520];
	max.f32 	%f577, %f575, %f576;
	ld.shared.f32 	%f578, [%r146];
	sub.f32 	%f579, %f578, %f385;
	mul.f32 	%f580, %f579, 0f3FB8AA3B;
	ex2.approx.f32 	%f581, %f580;
	st.shared.f32 	[%r146], %f581;
	ld.shared.f32 	%f582, [%r146+4];
	sub.f32 	%f583, %f582, %f385;
	mul.f32 	%f584, %f583, 0f3FB8AA3B;
	ex2.approx.f32 	%f585, %f584;
	st.shared.f32 	[%r146+4], %f585;
	ld.shared.f32 	%f586, [%r146+8];
	sub.f32 	%f587, %f586, %f385;
	mul.f32 	%f588, %f587, 0f3FB8AA3B;
	ex2.approx.f32 	%f589, %f588;
	st.shared.f32 	[%r146+8], %f589;
	ld.shared.f32 	%f590, [%r146+12];
	sub.f32 	%f591, %f590, %f385;
	mul.f32 	%f592, %f591, 0f3FB8AA3B;
	ex2.approx.f32 	%f593, %f592;
	st.shared.f32 	[%r146+12], %f593;
	ld.shared.f32 	%f594, [%r146+132];
	sub.f32 	%f595, %f594, %f449;
	mul.f32 	%f596, %f595, 0f3FB8AA3B;
	ex2.approx.f32 	%f597, %f596;
	st.shared.f32 	[%r146+132], %f597;
	ld.shared.f32 	%f598, [%r146+136];
	sub.f32 	%f599, %f598, %f449;
	mul.f32 	%f600, %f599, 0f3FB8AA3B;
	ex2.approx.f32 	%f601, %f600;
	st.shared.f32 	[%r146+136], %f601;
	ld.shared.f32 	%f602, [%r146+140];
	sub.f32 	%f603, %f602, %f449;
	mul.f32 	%f604, %f603, 0f3FB8AA3B;
	ex2.approx.f32 	%f605, %f604;
	st.shared.f32 	[%r146+140], %f605;
	ld.shared.f32 	%f606, [%r146+144];
	sub.f32 	%f607, %f606, %f449;
	mul.f32 	%f608, %f607, 0f3FB8AA3B;
	ex2.approx.f32 	%f609, %f608;
	st.shared.f32 	[%r146+144], %f609;
	ld.shared.f32 	%f610, [%r146+264];
	sub.f32 	%f611, %f610, %f513;
	mul.f32 	%f612, %f611, 0f3FB8AA3B;
	ex2.approx.f32 	%f613, %f612;
	st.shared.f32 	[%r146+264], %f613;
	ld.shared.f32 	%f614, [%r146+268];
	sub.f32 	%f615, %f614, %f513;
	mul.f32 	%f616, %f615, 0f3FB8AA3B;
	ex2.approx.f32 	%f617, %f616;
	st.shared.f32 	[%r146+268], %f617;
	ld.shared.f32 	%f618, [%r146+272];
	sub.f32 	%f619, %f618, %f513;
	mul.f32 	%f620, %f619, 0f3FB8AA3B;
	ex2.approx.f32 	%f621, %f620;
	st.shared.f32 	[%r146+272], %f621;
	ld.shared.f32 	%f622, [%r146+276];
	sub.f32 	%f623, %f622, %f513;
	mul.f32 	%f624, %f623, 0f3FB8AA3B;
	ex2.approx.f32 	%f625, %f624;
	st.shared.f32 	[%r146+276], %f625;
	ld.shared.f32 	%f626, [%r146+396];
	sub.f32 	%f627, %f626, %f577;
	mul.f32 	%f628, %f627, 0f3FB8AA3B;
	ex2.approx.f32 	%f629, %f628;
	st.shared.f32 	[%r146+396], %f629;
	ld.shared.f32 	%f630, [%r146+400];
	sub.f32 	%f631, %f630, %f577;
	mul.f32 	%f632, %f631, 0f3FB8AA3B;
	ex2.approx.f32 	%f633, %f632;
	st.shared.f32 	[%r146+400], %f633;
	ld.shared.f32 	%f634, [%r146+404];
	sub.f32 	%f635, %f634, %f577;
	mul.f32 	%f636, %f635, 0f3FB8AA3B;
	ex2.approx.f32 	%f637, %f636;
	st.shared.f32 	[%r146+404], %f637;
	ld.shared.f32 	%f638, [%r146+408];
	sub.f32 	%f639, %f638, %f577;
	mul.f32 	%f640, %f639, 0f3FB8AA3B;
	ex2.approx.f32 	%f641, %f640;
	st.shared.f32 	[%r146+408], %f641;
	bar.sync 	0;
	ld.shared.f32 	%f642, [%r143];
	add.f32 	%f643, %f642, 0f00000000;
	ld.shared.f32 	%f644, [%r143+4];
	add.f32 	%f645, %f643, %f644;
	ld.shared.f32 	%f646, [%r143+8];
	add.f32 	%f647, %f645, %f646;
	ld.shared.f32 	%f648, [%r143+12];
	add.f32 	%f649, %f647, %f648;
	ld.shared.f32 	%f650, [%r143+16];
	add.f32 	%f651, %f649, %f650;
	ld.shared.f32 	%f652, [%r143+20];
	add.f32 	%f653, %f651, %f652;
	ld.shared.f32 	%f654, [%r143+24];
	add.f32 	%f655, %f653, %f654;
	ld.shared.f32 	%f656, [%r143+28];
	add.f32 	%f657, %f655, %f656;
	ld.shared.f32 	%f658, [%r143+32];
	add.f32 	%f659, %f657, %f658;
	ld.shared.f32 	%f660, [%r143+36];
	add.f32 	%f661, %f659, %f660;
	ld.shared.f32 	%f662, [%r143+40];
	add.f32 	%f663, %f661, %f662;
	ld.shared.f32 	%f664, [%r143+44];
	add.f32 	%f665, %f663, %f664;
	ld.shared.f32 	%f666, [%r143+48];
	add.f32 	%f667, %f665, %f666;
	ld.shared.f32 	%f668, [%r143+52];
	add.f32 	%f669, %f667, %f668;
	ld.shared.f32 	%f670, [%r143+56];
	add.f32 	%f671, %f669, %f670;
	ld.shared.f32 	%f672, [%r143+60];
	add.f32 	%f673, %f671, %f672;
	ld.shared.f32 	%f674, [%r143+64];
	add.f32 	%f675, %f673, %f674;
	ld.shared.f32 	%f676, [%r143+68];
	add.f32 	%f677, %f675, %f676;
	ld.shared.f32 	%f678, [%r143+72];
	add.f32 	%f679, %f677, %f678;
	ld.shared.f32 	%f680, [%r143+76];
	add.f32 	%f681, %f679, %f680;
	ld.shared.f32 	%f682, [%r143+80];
	add.f32 	%f683, %f681, %f682;
	ld.shared.f32 	%f684, [%r143+84];
	add.f32 	%f685, %f683, %f684;
	ld.shared.f32 	%f686, [%r143+88];
	add.f32 	%f687, %f685, %f686;
	ld.shared.f32 	%f688, [%r143+92];
	add.f32 	%f689, %f687, %f688;
	ld.shared.f32 	%f690, [%r143+96];
	add.f32 	%f691, %f689, %f690;
	ld.shared.f32 	%f692, [%r143+100];
	add.f32 	%f693, %f691, %f692;
	ld.shared.f32 	%f694, [%r143+104];
	add.f32 	%f695, %f693, %f694;
	ld.shared.f32 	%f696, [%r143+108];
	add.f32 	%f697, %f695, %f696;
	ld.shared.f32 	%f698, [%r143+112];
	add.f32 	%f699, %f697, %f698;
	ld.shared.f32 	%f700, [%r143+116];
	add.f32 	%f701, %f699, %f700;
	ld.shared.f32 	%f702, [%r143+120];
	add.f32 	%f703, %f701, %f702;
	ld.shared.f32 	%f704, [%r143+124];
	add.f32 	%f705, %f703, %f704;
	ld.shared.f32 	%f706, [%r143+132];
	add.f32 	%f707, %f706, 0f00000000;
	ld.shared.f32 	%f708, [%r143+136];
	add.f32 	%f709, %f707, %f708;
	ld.shared.f32 	%f710, [%r143+140];
	add.f32 	%f711, %f709, %f710;
	ld.shared.f32 	%f712, [%r143+144];
	add.f32 	%f713, %f711, %f712;
	ld.shared.f32 	%f714, [%r143+148];
	add.f32 	%f715, %f713, %f714;
	ld.shared.f32 	%f716, [%r143+152];
	add.f32 	%f717, %f715, %f716;
	ld.shared.f32 	%f718, [%r143+156];
	add.f32 	%f719, %f717, %f718;
	ld.shared.f32 	%f720, [%r143+160];
	add.f32 	%f721, %f719, %f720;
	ld.shared.f32 	%f722, [%r143+164];
	add.f32 	%f723, %f721, %f722;
	ld.shared.f32 	%f724, [%r143+168];
	add.f32 	%f725, %f723, %f724;
	ld.shared.f32 	%f726, [%r143+172];
	add.f32 	%f727, %f725, %f726;
	ld.shared.f32 	%f728, [%r143+176];
	add.f32 	%f729, %f727, %f728;
	ld.shared.f32 	%f730, [%r143+180];
	add.f32 	%f731, %f729, %f730;
	ld.shared.f32 	%f732, [%r143+184];
	add.f32 	%f733, %f731, %f732;
	ld.shared.f32 	%f734, [%r143+188];
	add.f32 	%f735, %f733, %f734;
	ld.shared.f32 	%f736, [%r143+192];
	add.f32 	%f737, %f735, %f736;
	ld.shared.f32 	%f738, [%r143+196];
	add.f32 	%f739, %f737, %f738;
	ld.shared.f32 	%f740, [%r143+200];
	add.f32 	%f741, %f739, %f740;
	ld.shared.f32 	%f742, [%r143+204];
	add.f32 	%f743, %f741, %f742;
	ld.shared.f32 	%f744, [%r143+208];
	add.f32 	%f745, %f743, %f744;
	ld.shared.f32 	%f746, [%r143+212];
	add.f32 	%f747, %f745, %f746;
	ld.shared.f32 	%f748, [%r143+216];
	add.f32 	%f749, %f747, %f748;
	ld.shared.f32 	%f750, [%r143+220];
	add.f32 	%f751, %f749, %f750;
	ld.shared.f32 	%f752, [%r143+224];
	add.f32 	%f753, %f751, %f752;
	ld.shared.f32 	%f754, [%r143+228];
	add.f32 	%f755, %f753, %f754;
	ld.shared.f32 	%f756, [%r143+232];
	add.f32 	%f757, %f755, %f756;
	ld.shared.f32 	%f758, [%r143+236];
	add.f32 	%f759, %f757, %f758;
	ld.shared.f32 	%f760, [%r143+240];
	add.f32 	%f761, %f759, %f760;
	ld.shared.f32 	%f762, [%r143+244];
	add.f32 	%f763, %f761, %f762;
	ld.shared.f32 	%f764, [%r143+248];
	add.f32 	%f765, %f763, %f764;
	ld.shared.f32 	%f766, [%r143+252];
	add.f32 	%f767, %f765, %f766;
	ld.shared.f32 	%f768, [%r143+256];
	add.f32 	%f769, %f767, %f768;
	ld.shared.f32 	%f770, [%r143+264];
	add.f32 	%f771, %f770, 0f00000000;
	ld.shared.f32 	%f772, [%r143+268];
	add.f32 	%f773, %f771, %f772;
	ld.shared.f32 	%f774, [%r143+272];
	add.f32 	%f775, %f773, %f774;
	ld.shared.f32 	%f776, [%r143+276];
	add.f32 	%f777, %f775, %f776;
	ld.shared.f32 	%f778, [%r143+280];
	add.f32 	%f779, %f777, %f778;
	ld.shared.f32 	%f780, [%r143+284];
	add.f32 	%f781, %f779, %f780;
	ld.shared.f32 	%f782, [%r143+288];
	add.f32 	%f783, %f781, %f782;
	ld.shared.f32 	%f784, [%r143+292];
	add.f32 	%f785, %f783, %f784;
	ld.shared.f32 	%f786, [%r143+296];
	add.f32 	%f787, %f785, %f786;
	ld.shared.f32 	%f788, [%r143+300];
	add.f32 	%f789, %f787, %f788;
	ld.shared.f32 	%f790, [%r143+304];
	add.f32 	%f791, %f789, %f790;
	ld.shared.f32 	%f792, [%r143+308];
	add.f32 	%f793, %f791, %f792;
	ld.shared.f32 	%f794, [%r143+312];
	add.f32 	%f795, %f793, %f794;
	ld.shared.f32 	%f796, [%r143+316];
	add.f32 	%f797, %f795, %f796;
	ld.shared.f32 	%f798, [%r143+320];
	add.f32 	%f799, %f797, %f798;
	ld.shared.f32 	%f800, [%r143+324];
	add.f32 	%f801, %f799, %f800;
	ld.shared.f32 	%f802, [%r143+328];
	add.f32 	%f803, %f801, %f802;
	ld.shared.f32 	%f804, [%r143+332];
	add.f32 	%f805, %f803, %f804;
	ld.shared.f32 	%f806, [%r143+336];
	add.f32 	%f807, %f805, %f806;
	ld.shared.f32 	%f808, [%r143+340];
	add.f32 	%f809, %f807, %f808;
	ld.shared.f32 	%f810, [%r143+344];
	add.f32 	%f811, %f809, %f810;
	ld.shared.f32 	%f812, [%r143+348];
	add.f32 	%f813, %f811, %f812;
	ld.shared.f32 	%f814, [%r143+352];
	add.f32 	%f815, %f813, %f814;
	ld.shared.f32 	%f816, [%r143+356];
	add.f32 	%f817, %f815, %f816;
	ld.shared.f32 	%f818, [%r143+360];
	add.f32 	%f819, %f817, %f818;
	ld.shared.f32 	%f820, [%r143+364];
	add.f32 	%f821, %f819, %f820;
	ld.shared.f32 	%f822, [%r143+368];
	add.f32 	%f823, %f821, %f822;
	ld.shared.f32 	%f824, [%r143+372];
	add.f32 	%f825, %f823, %f824;
	ld.shared.f32 	%f826, [%r143+376];
	add.f32 	%f827, %f825, %f826;
	ld.shared.f32 	%f828, [%r143+380];
	add.f32 	%f829, %f827, %f828;
	ld.shared.f32 	%f830, [%r143+384];
	add.f32 	%f831, %f829, %f830;
	ld.shared.f32 	%f832, [%r143+388];
	add.f32 	%f833, %f831, %f832;
	ld.shared.f32 	%f834, [%r143+396];
	add.f32 	%f835, %f834, 0f00000000;
	ld.shared.f32 	%f836, [%r143+400];
	add.f32 	%f837, %f835, %f836;
	ld.shared.f32 	%f838, [%r143+404];
	add.f32 	%f839, %f837, %f838;
	ld.shared.f32 	%f840, [%r143+408];
	add.f32 	%f841, %f839, %f840;
	ld.shared.f32 	%f842, [%r143+412];
	add.f32 	%f843, %f841, %f842;
	ld.shared.f32 	%f844, [%r143+416];
	add.f32 	%f845, %f843, %f844;
	ld.shared.f32 	%f846, [%r143+420];
	add.f32 	%f847, %f845, %f846;
	ld.shared.f32 	%f848, [%r143+424];
	add.f32 	%f849, %f847, %f848;
	ld.shared.f32 	%f850, [%r143+428];
	add.f32 	%f851, %f849, %f850;
	ld.shared.f32 	%f852, [%r143+432];
	add.f32 	%f853, %f851, %f852;
	ld.shared.f32 	%f854, [%r143+436];
	add.f32 	%f855, %f853, %f854;
	ld.shared.f32 	%f856, [%r143+440];
	add.f32 	%f857, %f855, %f856;
	ld.shared.f32 	%f858, [%r143+444];
	add.f32 	%f859, %f857, %f858;
	ld.shared.f32 	%f860, [%r143+448];
	add.f32 	%f861, %f859, %f860;
	ld.shared.f32 	%f862, [%r143+452];
	add.f32 	%f863, %f861, %f862;
	ld.shared.f32 	%f864, [%r143+456];
	add.f32 	%f865, %f863, %f864;
	ld.shared.f32 	%f866, [%r143+460];
	add.f32 	%f867, %f865, %f866;
	ld.shared.f32 	%f868, [%r143+464];
	add.f32 	%f869, %f867, %f868;
	ld.shared.f32 	%f870, [%r143+468];
	add.f32 	%f871, %f869, %f870;
	ld.shared.f32 	%f872, [%r143+472];
	add.f32 	%f873, %f871, %f872;
	ld.shared.f32 	%f874, [%r143+476];
	add.f32 	%f875, %f873, %f874;
	ld.shared.f32 	%f876, [%r143+480];
	add.f32 	%f877, %f875, %f876;
	ld.shared.f32 	%f878, [%r143+484];
	add.f32 	%f879, %f877, %f878;
	ld.shared.f32 	%f880, [%r143+488];
	add.f32 	%f881, %f879, %f880;
	ld.shared.f32 	%f882, [%r143+492];
	add.f32 	%f883, %f881, %f882;
	ld.shared.f32 	%f884, [%r143+496];
	add.f32 	%f885, %f883, %f884;
	ld.shared.f32 	%f886, [%r143+500];
	add.f32 	%f887, %f885, %f886;
	ld.shared.f32 	%f888, [%r143+504];
	add.f32 	%f889, %f887, %f888;
	ld.shared.f32 	%f890, [%r143+508];
	add.f32 	%f891, %f889, %f890;
	ld.shared.f32 	%f892, [%r143+512];
	add.f32 	%f893, %f891, %f892;
	ld.shared.f32 	%f894, [%r143+516];
	add.f32 	%f895, %f893, %f894;
	ld.shared.f32 	%f896, [%r143+520];
	add.f32 	%f897, %f895, %f896;
	max.f32 	%f89, %f1084, %f385;
	sub.f32 	%f898, %f1084, %f89;
	mul.f32 	%f899, %f898, 0f3FB8AA3B;
	ex2.approx.f32 	%f900, %f899;
	mul.f32 	%f90, %f900, %f1083;
	sub.f32 	%f901, %f385, %f89;
	mul.f32 	%f902, %f901, 0f3FB8AA3B;
	ex2.approx.f32 	%f91, %f902;
	fma.rn.f32 	%f1083, %f91, %f705, %f90;
	max.f32 	%f93, %f1085, %f449;
	sub.f32 	%f903, %f1085, %f93;
	mul.f32 	%f904, %f903, 0f3FB8AA3B;
	ex2.approx.f32 	%f905, %f904;
	mul.f32 	%f94, %f905, %f1082;
	sub.f32 	%f906, %f449, %f93;
	mul.f32 	%f907, %f906, 0f3FB8AA3B;
	ex2.approx.f32 	%f95, %f907;
	fma.rn.f32 	%f1082, %f95, %f769, %f94;
	max.f32 	%f97, %f1086, %f513;
	sub.f32 	%f908, %f1086, %f97;
	mul.f32 	%f909, %f908, 0f3FB8AA3B;
	ex2.approx.f32 	%f910, %f909;
	mul.f32 	%f98, %f910, %f1081;
	sub.f32 	%f911, %f513, %f97;
	mul.f32 	%f912, %f911, 0f3FB8AA3B;
	ex2.approx.f32 	%f99, %f912;
	fma.rn.f32 	%f1081, %f99, %f833, %f98;
	max.f32 	%f101, %f1087, %f577;
	sub.f32 	%f913, %f1087, %f101;
	mul.f32 	%f914, %f913, 0f3FB8AA3B;
	ex2.approx.f32 	%f915, %f914;
	mul.f32 	%f102, %f915, %f1080;
	sub.f32 	%f916, %f577, %f101;
	mul.f32 	%f917, %f916, 0f3FB8AA3B;
	ex2.approx.f32 	%f103, %f917;
	fma.rn.f32 	%f1080, %f103, %f897, %f102;
	shl.b32 	%r152, %r87, 3;
	and.b32  	%r153, %r152, 8128;
	mul.lo.s32 	%r154, %r206, %r208;
	shl.b32 	%r155, %r154, 5;
	mul.lo.s32 	%r157, %r204, %r85;
	mad.lo.s32 	%r11, %r157, %r206, %r2;
	add.s32 	%r158, %r11, %r155;
	add.s32 	%r159, %r158, %r153;
	cvta.to.global.u64 	%rd35, %rd48;
	mul.wide.s32 	%rd36, %r159, 4;
	add.s64 	%rd1, %rd35, %rd36;
	ld.global.nc.v4.f32 	{%f918, %f919, %f920, %f921}, [%rd1];
	mov.u32 	%r160, _ZZ19flashattn_kernel_v6ILi64ELi32ELi32ELi32ELi4ELi4ELi2EEvPKfS1_S1_PfiiifE6V_smem;
	add.s32 	%r12, %r160, %r144;
	st.shared.f32 	[%r12], %f918;
	st.shared.f32 	[%r12+4], %f919;
	st.shared.f32 	[%r12+8], %f920;
	st.shared.f32 	[%r12+12], %f921;
	add.s32 	%r161, %r88, 256;
	shl.b32 	%r162, %r161, 1;
	and.b32  	%r163, %r162, 16320;
	add.s32 	%r164, %r158, %r163;
	mul.wide.s32 	%rd37, %r164, 4;
	add.s64 	%rd2, %rd35, %rd37;
	ld.global.nc.v4.f32 	{%f922, %f923, %f924, %f925}, [%rd2];
	and.b32  	%r165, %r161, 8160;
	or.b32  	%r166, %r165, %r2;
	shl.b32 	%r167, %r166, 2;
	add.s32 	%r13, %r160, %r167;
	st.shared.f32 	[%r13], %f922;
	st.shared.f32 	[%r13+4], %f923;
	st.shared.f32 	[%r13+8], %f924;
	st.shared.f32 	[%r13+12], %f925;
	add.s32 	%r168, %r88, 512;
	shl.b32 	%r169, %r168, 1;
	and.b32  	%r170, %r169, 16320;
	add.s32 	%r171, %r158, %r170;
	mul.wide.s32 	%rd38, %r171, 4;
	add.s64 	%rd3, %rd35, %rd38;
	ld.global.nc.v4.f32 	{%f926, %f927, %f928, %f929}, [%rd3];
	and.b32  	%r172, %r168, 8160;
	or.b32  	%r173, %r172, %r2;
	shl.b32 	%r174, %r173, 2;
	add.s32 	%r14, %r160, %r174;
	st.shared.f32 	[%r14], %f926;
	st.shared.f32 	[%r14+4], %f927;
	st.shared.f32 	[%r14+8], %f928;
	st.shared.f32 	[%r14+12], %f929;
	add.s32 	%r175, %r88, 768;
	shl.b32 	%r176, %r175, 1;
	and.b32  	%r177, %r176, 16320;
	add.s32 	%r178, %r158, %r177;
	mul.wide.s32 	%rd39, %r178, 4;
	add.s64 	%rd4, %rd35, %rd39;
	ld.global.nc.v4.f32 	{%f930, %f931, %f932, %f933}, [%rd4];
	and.b32  	%r179, %r175, 8160;
	or.b32  	%r180, %r179, %r2;
	shl.b32 	%r181, %r180, 2;
	add.s32 	%r15, %r160, %r181;
	st.shared.f32 	[%r15], %f930;
	st.shared.f32 	[%r15+4], %f931;
	st.shared.f32 	[%r15+8], %f932;
	st.shared.f32 	[%r15+12], %f933;
	bar.sync 	0;
	mov.b32 	%r211, 0;
	mov.f32 	%f1152, 0f00000000;
	mov.f32 	%f1153, %f1152;
	mov.f32 	%f1154, %f1152;
	mov.f32 	%f1155, %f1152;
	mov.f32 	%f1156, %f1152;
	mov.f32 	%f1157, %f1152;
	mov.f32 	%f1158, %f1152;
	mov.f32 	%f1159, %f1152;
	mov.f32 	%f1160, %f1152;
	mov.f32 	%f1161, %f1152;
	mov.f32 	%f1162, %f1152;
	mov.f32 	%f1163, %f1152;
	mov.f32 	%f1164, %f1152;
	mov.f32 	%f1165, %f1152;
	mov.f32 	%f1166, %f1152;
	mov.f32 	%f1167, %f1152;
$L__BB0_6:
	shl.b32 	%r182, %r211, 2;
	mov.u32 	%r183, _ZZ19flashattn_kernel_v6ILi64ELi32ELi32ELi32ELi4ELi4ELi2EEvPKfS1_S1_PfiiifE9S_ij_smem;
	add.s32 	%r184, %r183, %r182;
	mad.lo.s32 	%r185, %r9, 132, %r184;
	ld.shared.f32 	%f934, [%r185];
	ld.shared.f32 	%f935, [%r185+132];
	ld.shared.f32 	%f936, [%r185+264];
	ld.shared.f32 	%f937, [%r185+396];
	shl.b32 	%r186, %r211, 7;
	mov.u32 	%r187, _ZZ19flashattn_kernel_v6ILi64ELi32ELi32ELi32ELi4ELi4ELi2EEvPKfS1_S1_PfiiifE6V_smem;
	add.s32 	%r188, %r187, %r186;
	shl.b32 	%r189, %r2, 2;
	add.s32 	%r190, %r188, %r189;
	ld.shared.f32 	%f938, [%r190];
	ld.shared.f32 	%f939, [%r190+4];
	ld.shared.f32 	%f940, [%r190+8];
	ld.shared.f32 	%f941, [%r190+12];
	fma.rn.f32 	%f942, %f934, %f938, %f1167;
	fma.rn.f32 	%f943, %f934, %f939, %f1166;
	fma.rn.f32 	%f944, %f934, %f940, %f1165;
	fma.rn.f32 	%f945, %f934, %f941, %f1164;
	fma.rn.f32 	%f946, %f935, %f938, %f1163;
	fma.rn.f32 	%f947, %f935, %f939, %f1162;
	fma.rn.f32 	%f948, %f935, %f940, %f1161;
	fma.rn.f32 	%f949, %f935, %f941, %f1160;
	fma.rn.f32 	%f950, %f936, %f938, %f1159;
	fma.rn.f32 	%f951, %f936, %f939, %f1158;
	fma.rn.f32 	%f952, %f936, %f940, %f1157;
	fma.rn.f32 	%f953, %f936, %f941, %f1156;
	fma.rn.f32 	%f954, %f937, %f938, %f1155;
	fma.rn.f32 	%f955, %f937, %f939, %f1154;
	fma.rn.f32 	%f956, %f937, %f940, %f1153;
	fma.rn.f32 	%f957, %f937, %f941, %f1152;
	ld.shared.f32 	%f958, [%r185+4];
	ld.shared.f32 	%f959, [%r185+136];
	ld.shared.f32 	%f960, [%r185+268];
	ld.shared.f32 	%f961, [%r185+400];
	ld.shared.f32 	%f962, [%r190+128];
	ld.shared.f32 	%f963, [%r190+132];
	ld.shared.f32 	%f964, [%r190+136];
	ld.shared.f32 	%f965, [%r190+140];
	fma.rn.f32 	%f1167, %f958, %f962, %f942;
	fma.rn.f32 	%f1166, %f958, %f963, %f943;
	fma.rn.f32 	%f1165, %f958, %f964, %f944;
	fma.rn.f32 	%f1164, %f958, %f965, %f945;
	fma.rn.f32 	%f1163, %f959, %f962, %f946;
	fma.rn.f32 	%f1162, %f959, %f963, %f947;
	fma.rn.f32 	%f1161, %f959, %f964, %f948;
	fma.rn.f32 	%f1160, %f959, %f965, %f949;
	fma.rn.f32 	%f1159, %f960, %f962, %f950;
	fma.rn.f32 	%f1158, %f960, %f963, %f951;
	fma.rn.f32 	%f1157, %f960, %f964, %f952;
	fma.rn.f32 	%f1156, %f960, %f965, %f953;
	fma.rn.f32 	%f1155, %f961, %f962, %f954;
	fma.rn.f32 	%f1154, %f961, %f963, %f955;
	fma.rn.f32 	%f1153, %f961, %f964, %f956;
	fma.rn.f32 	%f1152, %f961, %f965, %f957;
	add.s32 	%r211, %r211, 2;
	setp.ne.s32 	%p18, %r211, 32;
	@%p18 bra 	$L__BB0_6;
	bar.sync 	0;
	rcp.rn.f32 	%f137, %f1083;
	mul.f32 	%f967, %f91, %f1167;
	fma.rn.f32 	%f968, %f1119, %f90, %f967;
	mul.f32 	%f1119, %f137, %f968;
	mul.f32 	%f969, %f91, %f1166;
	fma.rn.f32 	%f970, %f1118, %f90, %f969;
	mul.f32 	%f1118, %f137, %f970;
	mul.f32 	%f971, %f91, %f1165;
	fma.rn.f32 	%f972, %f1117, %f90, %f971;
	mul.f32 	%f1117, %f137, %f972;
	mul.f32 	%f973, %f91, %f1164;
	fma.rn.f32 	%f974, %f1116, %f90, %f973;
	mul.f32 	%f1116, %f137, %f974;
	rcp.rn.f32 	%f142, %f1082;
	mul.f32 	%f975, %f95, %f1163;
	fma.rn.f32 	%f976, %f1115, %f94, %f975;
	mul.f32 	%f1115, %f142, %f976;
	mul.f32 	%f977, %f95, %f1162;
	fma.rn.f32 	%f978, %f1114, %f94, %f977;
	mul.f32 	%f1114, %f142, %f978;
	mul.f32 	%f979, %f95, %f1161;
	fma.rn.f32 	%f980, %f1113, %f94, %f979;
	mul.f32 	%f1113, %f142, %f980;
	mul.f32 	%f981, %f95, %f1160;
	fma.rn.f32 	%f982, %f1112, %f94, %f981;
	mul.f32 	%f1112, %f142, %f982;
	rcp.rn.f32 	%f147, %f1081;
	mul.f32 	%f983, %f99, %f1159;
	fma.rn.f32 	%f984, %f1111, %f98, %f983;
	mul.f32 	%f1111, %f147, %f984;
	mul.f32 	%f985, %f99, %f1158;
	fma.rn.f32 	%f986, %f1110, %f98, %f985;
	mul.f32 	%f1110, %f147, %f986;
	mul.f32 	%f987, %f99, %f1157;
	fma.rn.f32 	%f988, %f1109, %f98, %f987;
	mul.f32 	%f1109, %f147, %f988;
	mul.f32 	%f989, %f99, %f1156;
	fma.rn.f32 	%f990, %f1108, %f98, %f989;
	mul.f32 	%f1108, %f147, %f990;
	rcp.rn.f32 	%f152, %f1080;
	mul.f32 	%f991, %f103, %f1155;
	fma.rn.f32 	%f992, %f1107, %f102, %f991;
	mul.f32 	%f1107, %f152, %f992;
	mul.f32 	%f993, %f103, %f1154;
	fma.rn.f32 	%f994, %f1106, %f102, %f993;
	mul.f32 	%f1106, %f152, %f994;
	mul.f32 	%f995, %f103, %f1153;
	fma.rn.f32 	%f996, %f1105, %f102, %f995;
	mul.f32 	%f1105, %f152, %f996;
	mul.f32 	%f997, %f103, %f1152;
	fma.rn.f32 	%f998, %f1104, %f102, %f997;
	mul.f32 	%f1104, %f152, %f998;
	ld.global.nc.v4.f32 	{%f999, %f1000, %f1001, %f1002}, [%rd1+128];
	st.shared.f32 	[%r12], %f999;
	st.shared.f32 	[%r12+4], %f1000;
	st.shared.f32 	[%r12+8], %f1001;
	st.shared.f32 	[%r12+12], %f1002;
	ld.global.nc.v4.f32 	{%f1003, %f1004, %f1005, %f1006}, [%rd2+128];
	st.shared.f32 	[%r13], %f1003;
	st.shared.f32 	[%r13+4], %f1004;
	st.shared.f32 	[%r13+8], %f1005;
	st.shared.f32 	[%r13+12], %f1006;
	ld.global.nc.v4.f32 	{%f1007, %f1008, %f1009, %f1010}, [%rd3+128];
	st.shared.f32 	[%r14], %f1007;
	st.shared.f32 	[%r14+4], %f1008;
	st.shared.f32 	[%r14+8], %f1009;
	st.shared.f32 	[%r14+12], %f1010;
	ld.global.nc.v4.f32 	{%f1011, %f1012, %f1013, %f1014}, [%rd4+128];
	st.shared.f32 	[%r15], %f1011;
	st.shared.f32 	[%r15+4], %f1012;
	st.shared.f32 	[%r15+8], %f1013;
	st.shared.f32 	[%r15+12], %f1014;
	bar.sync 	0;
	mov.b32 	%r212, 0;
	mov.f32 	%f1168, 0f00000000;
	mov.f32 	%f1169, %f1168;
	mov.f32 	%f1170, %f1168;
	mov.f32 	%f1171, %f1168;
	mov.f32 	%f1172, %f1168;
	mov.f32 	%f1173, %f1168;
	mov.f32 	%f1174, %f1168;
	mov.f32 	%f1175, %f1168;
	mov.f32 	%f1176, %f1168;
	mov.f32 	%f1177, %f1168;
	mov.f32 	%f1178, %f1168;
	mov.f32 	%f1179, %f1168;
	mov.f32 	%f1180, %f1168;
	mov.f32 	%f1181, %f1168;
	mov.f32 	%f1182, %f1168;
	mov.f32 	%f1183, %f1168;
$L__BB0_8:
	shl.b32 	%r192, %r212, 2;
	mov.u32 	%r193, _ZZ19flashattn_kernel_v6ILi64ELi32ELi32ELi32ELi4ELi4ELi2EEvPKfS1_S1_PfiiifE9S_ij_smem;
	add.s32 	%r194, %r193, %r192;
	mad.lo.s32 	%r195, %r9, 132, %r194;
	ld.shared.f32 	%f1015, [%r195];
	ld.shared.f32 	%f1016, [%r195+132];
	ld.shared.f32 	%f1017, [%r195+264];
	ld.shared.f32 	%f1018, [%r195+396];
	shl.b32 	%r196, %r212, 7;
	mov.u32 	%r197, _ZZ19flashattn_kernel_v6ILi64ELi32ELi32ELi32ELi4ELi4ELi2EEvPKfS1_S1_PfiiifE6V_smem;
	add.s32 	%r198, %r197, %r196;
	shl.b32 	%r199, %r2, 2;
	add.s32 	%r200, %r198, %r199;
	ld.shared.f32 	%f1019, [%r200];
	ld.shared.f32 	%f1020, [%r200+4];
	ld.shared.f32 	%f1021, [%r200+8];
	ld.shared.f32 	%f1022, [%r200+12];
	fma.rn.f32 	%f1023, %f1015, %f1019, %f1183;
	fma.rn.f32 	%f1024, %f1015, %f1020, %f1182;
	fma.rn.f32 	%f1025, %f1015, %f1021, %f1181;
	fma.rn.f32 	%f1026, %f1015, %f1022, %f1180;
	fma.rn.f32 	%f1027, %f1016, %f1019, %f1179;
	fma.rn.f32 	%f1028, %f1016, %f1020, %f1178;
	fma.rn.f32 	%f1029, %f1016, %f1021, %f1177;
	fma.rn.f32 	%f1030, %f1016, %f1022, %f1176;
	fma.rn.f32 	%f1031, %f1017, %f1019, %f1175;
	fma.rn.f32 	%f1032, %f1017, %f1020, %f1174;
	fma.rn.f32 	%f1033, %f1017, %f1021, %f1173;
	fma.rn.f32 	%f1034, %f1017, %f1022, %f1172;
	fma.rn.f32 	%f1035, %f1018, %f1019, %f1171;
	fma.rn.f32 	%f1036, %f1018, %f1020, %f1170;
	fma.rn.f32 	%f1037, %f1018, %f1021, %f1169;
	fma.rn.f32 	%f1038, %f1018, %f1022, %f1168;
	ld.shared.f32 	%f1039, [%r195+4];
	ld.shared.f32 	%f1040, [%r195+136];
	ld.shared.f32 	%f1041, [%r195+268];
	ld.shared.f32 	%f1042, [%r195+400];
	ld.shared.f32 	%f1043, [%r200+128];
	ld.shared.f32 	%f1044, [%r200+132];
	ld.shared.f32 	%f1045, [%r200+136];
	ld.shared.f32 	%f1046, [%r200+140];
	fma.rn.f32 	%f1183, %f1039, %f1043, %f1023;
	fma.rn.f32 	%f1182, %f1039, %f1044, %f1024;
	fma.rn.f32 	%f1181, %f1039, %f1045, %f1025;
	fma.rn.f32 	%f1180, %f1039, %f1046, %f1026;
	fma.rn.f32 	%f1179, %f1040, %f1043, %f1027;
	fma.rn.f32 	%f1178, %f1040, %f1044, %f1028;
	fma.rn.f32 	%f1177, %f1040, %f1045, %f1029;
	fma.rn.f32 	%f1176, %f1040, %f1046, %f1030;
	fma.rn.f32 	%f1175, %f1041, %f1043, %f1031;
	fma.rn.f32 	%f1174, %f1041, %f1044, %f1032;
	fma.rn.f32 	%f1173, %f1041, %f1045, %f1033;
	fma.rn.f32 	%f1172, %f1041, %f1046, %f1034;
	fma.rn.f32 	%f1171, %f1042, %f1043, %f1035;
	fma.rn.f32 	%f1170, %f1042, %f1044, %f1036;
	fma.rn.f32 	%f1169, %f1042, %f1045, %f1037;
	fma.rn.f32 	%f1168, %f1042, %f1046, %f1038;
	add.s32 	%r212, %r212, 2;
	setp.ne.s32 	%p19, %r212, 32;
	@%p19 bra 	$L__BB0_8;
	bar.sync 	0;
	mul.f32 	%f1047, %f91, %f1183;
	fma.rn.f32 	%f1048, %f1103, %f90, %f1047;
	mul.f32 	%f1103, %f137, %f1048;
	mul.f32 	%f1049, %f91, %f1182;
	fma.rn.f32 	%f1050, %f1102, %f90, %f1049;
	mul.f32 	%f1102, %f137, %f1050;
	mul.f32 	%f1051, %f91, %f1181;
	fma.rn.f32 	%f1052, %f1101, %f90, %f1051;
	mul.f32 	%f1101, %f137, %f1052;
	mul.f32 	%f1053, %f91, %f1180;
	fma.rn.f32 	%f1054, %f1100, %f90, %f1053;
	mul.f32 	%f1100, %f137, %f1054;
	mul.f32 	%f1055, %f95, %f1179;
	fma.rn.f32 	%f1056, %f1099, %f94, %f1055;
	mul.f32 	%f1099, %f142, %f1056;
	mul.f32 	%f1057, %f95, %f1178;
	fma.rn.f32 	%f1058, %f1098, %f94, %f1057;
	mul.f32 	%f1098, %f142, %f1058;
	mul.f32 	%f1059, %f95, %f1177;
	fma.rn.f32 	%f1060, %f1097, %f94, %f1059;
	mul.f32 	%f1097, %f142, %f1060;
	mul.f32 	%f1061, %f95, %f1176;
	fma.rn.f32 	%f1062, %f1096, %f94, %f1061;
	mul.f32 	%f1096, %f142, %f1062;
	mul.f32 	%f1063, %f99, %f1175;
	fma.rn.f32 	%f1064, %f1095, %f98, %f1063;
	mul.f32 	%f1095, %f147, %f1064;
	mul.f32 	%f1065, %f99, %f1174;
	fma.rn.f32 	%f1066, %f1094, %f98, %f1065;
	mul.f32 	%f1094, %f147, %f1066;
	mul.f32 	%f1067, %f99, %f1173;
	fma.rn.f32 	%f1068, %f1093, %f98, %f1067;
	mul.f32 	%f1093, %f147, %f1068;
	mul.f32 	%f1069, %f99, %f1172;
	fma.rn.f32 	%f1070, %f1092, %f98, %f1069;
	mul.f32 	%f1092, %f147, %f1070;
	mul.f32 	%f1071, %f103, %f1171;
	fma.rn.f32 	%f1072, %f1091, %f102, %f1071;
	mul.f32 	%f1091, %f152, %f1072;
	mul.f32 	%f1073, %f103, %f1170;
	fma.rn.f32 	%f1074, %f1090, %f102, %f1073;
	mul.f32 	%f1090, %f152, %f1074;
	mul.f32 	%f1075, %f103, %f1169;
	fma.rn.f32 	%f1076, %f1089, %f102, %f1075;
	mul.f32 	%f1089, %f152, %f1076;
	mul.f32 	%f1077, %f103, %f1168;
	fma.rn.f32 	%f1078, %f1088, %f102, %f1077;
	mul.f32 	%f1088, %f152, %f1078;
	bar.sync 	0;
	add.s32 	%r20, %r208, 1;
	mov.u32 	%r201, %ctaid.y;
	setp.ne.s32 	%p20, %r208, %r201;
	mov.f32 	%f1084, %f89;
	mov.f32 	%f1085, %f93;
	mov.f32 	%f1086, %f97;
	mov.f32 	%f1087, %f101;
	mov.u32 	%r208, %r20;
	@%p20 bra 	$L__BB0_1;
	ld.param.u32 	%r207, [_Z19flashattn_kernel_v6ILi64ELi32ELi32ELi32ELi4ELi4ELi2EEvPKfS1_S1_Pfiiif_param_6];
	ld.param.u64 	%rd49, [_Z19flashattn_kernel_v6ILi64ELi32ELi32ELi32ELi4ELi4ELi2EEvPKfS1_S1_Pfiiif_param_3];
	cvta.to.global.u64 	%rd40, %rd49;
	mad.lo.s32 	%r202, %r10, %r207, %r11;
	mul.wide.s32 	%rd41, %r202, 4;
	add.s64 	%rd42, %rd40, %rd41;
	st.global.f32 	[%rd42], %f1119;
	st.global.f32 	[%rd42+4], %f1118;
	st.global.f32 	[%rd42+8], %f1117;
	st.global.f32 	[%rd42+12], %f1116;
	mul.wide.s32 	%rd43, %r207, 4;
	add.s64 	%rd44, %rd42, %rd43;
	st.global.f32 	[%rd44], %f1115;
	st.global.f32 	[%rd44+4], %f1114;
	st.global.f32 	[%rd44+8], %f1113;
	st.global.f32 	[%rd44+12], %f1112;
	add.s64 	%rd45, %rd44, %rd43;
	st.global.f32 	[%rd45], %f1111;
	st.global.f32 	[%rd45+4], %f1110;
	st.global.f32 	[%rd45+8], %f1109;
	st.global.f32 	[%rd45+12], %f1108;
	add.s64 	%rd46, %rd45, %rd43;
	st.global.f32 	[%rd46], %f1107;
	st.global.f32 	[%rd46+4], %f1106;
	st.global.f32 	[%rd46+8], %f1105;
	st.global.f32 	[%rd46+12], %f1104;
	st.global.f32 	[%rd42+128], %f1103;
	st.global.f32 	[%rd42+132], %f1102;
	st.global.f32 	[%rd42+136], %f1101;
	st.global.f32 	[%rd42+140], %f1100;
	st.global.f32 	[%rd44+128], %f1099;
	st.global.f32 	[%rd44+132], %f1098;
	st.global.f32 	[%rd44+136], %f1097;
	st.global.f32 	[%rd44+140], %f1096;
	st.global.f32 	[%rd45+128], %f1095;
	st.global.f32 	[%rd45+132], %f1094;
	st.global.f32 	[%rd45+136], %f1093;
	st.global.f32 	[%rd45+140], %f1092;
	st.global.f32 	[%rd46+128], %f1091;
	st.global.f32 	[%rd46+132], %f1090;
	st.global.f32 	[%rd46+136], %f1089;
	st.global.f32 	[%rd46+140], %f1088;
	ret;

}


// ===== COMPILED SASS (sm_100) =====

	.target	sm_100

	.elftype	@"ET_EXEC"


//--------------------- .note.nv.tkinfo           --------------------------
	.section	.note.nv.tkinfo,"",@"SHT_NOTE"
	.sectionflags	@"SHF_NOTE_NV_TKINFO"
	.tkinfo
        /*0018*/ 	.word	0x00000002
        /*0030*/ 	.string	""
        /*0030*/ 	.string	"ptxas"
        /*0030*/ 	.string	"Cuda compilation tools, release 13.0, V13.0.88"
        /*0030*/ 	.string	"Build cuda_13.0.r13.0/compiler.36424714_0"
        /*0030*/ 	.string	"-arch sm_100 -m 64 "



//--------------------- .note.nv.cuinfo           --------------------------
	.section	.note.nv.cuinfo,"",@"SHT_NOTE"
	.sectionflags	@"SHF_NOTE_NV_CUINFO"
        /*0018*/ 	.short	0x0002
        /*001a*/ 	.short	0x0064
        /*001c*/ 	.short	0x0082
	.zero		2


//--------------------- .nv.info                  --------------------------
	.section	.nv.info,"",@"SHT_CUDA_INFO"
	.align	4


	//----- nvinfo : EIATTR_REGCOUNT
	.align		4
        /*0000*/ 	.byte	0x04, 0x2f
        /*0002*/ 	.short	(.L_1 - .L_0)
	.align		4
.L_0:
        /*0004*/ 	.word	index@(_Z19flashattn_kernel_v6ILi64ELi32ELi32ELi32ELi4ELi4ELi2EEvPKfS1_S1_Pfiiif)
        /*0008*/ 	.word	0x00000069


	//----- nvinfo : EIATTR_FRAME_SIZE
	.align		4
.L_1:
        /*000c*/ 	.byte	0x04, 0x11
        /*000e*/ 	.short	(.L_3 - .L_2)
	.align		4
.L_2:
        /*0010*/ 	.word	index@($__internal_0_$__cuda_sm20_rcp_rn_f32_slowpath)
        /*0014*/ 	.word	0x00000000


	//----- nvinfo : EIATTR_FRAME_SIZE
	.align		4
.L_3:
        /*0018*/ 	.byte	0x04, 0x11
        /*001a*/ 	.short	(.L_5 - .L_4)
	.align		4
.L_4:
        /*001c*/ 	.word	index@(_Z19flashattn_kernel_v6ILi64ELi32ELi32ELi32ELi4ELi4ELi2EEvPKfS1_S1_Pfiiif)
        /*0020*/ 	.word	0x00000000


	//----- nvinfo : EIATTR_MIN_STACK_SIZE
	.align		4
.L_5:
        /*0024*/ 	.byte	0x04, 0x12
        /*0026*/ 	.short	(.L_7 - .L_6)
	.align		4
.L_6:
        /*0028*/ 	.word	index@(_Z19flashattn_kernel_v6ILi64ELi32ELi32ELi32ELi4ELi4ELi2EEvPKfS1_S1_Pfiiif)
        /*002c*/ 	.word	0x00000000
.L_7:


//--------------------- .nv.compat                --------------------------
	.section	.nv.compat,"",@"SHT_CUDA_COMPAT_INFO"
	.align	4
        /*0000*/ 	.byte	0x02, 0x09, 0x00, 0x00, 0x02, 0x02, 0x01, 0x00, 0x02, 0x05, 0x05, 0x00, 0x03, 0x07, 0x01, 0x01
        /*0010*/ 	.byte	0x02, 0x03, 0x00, 0x00, 0x02, 0x06, 0x01, 0x00, 0x04, 0x0b, 0x08, 0x00, 0x01, 0x00, 0x00, 0x00
        /*0020*/ 	.byte	0x00, 0x00, 0x00, 0x00


//--------------------- .nv.info._Z19flashattn_kernel_v6ILi64ELi32ELi32ELi32ELi4ELi4ELi2EEvPKfS1_S1_Pfiiif --------------------------
	.section	.nv.info._Z19flashattn_kernel_v6ILi64ELi32ELi32ELi32ELi4ELi4ELi2EEvPKfS1_S1_Pfiiif,"",@"SHT_CUDA_INFO"
	.sectionflags	@""
	.align	4


	//----- nvinfo : EIATTR_CUDA_API_VERSION
	.align		4
        /*0000*/ 	.byte	0x04, 0x37
        /*0002*/ 	.short	(.L_9 - .L_8)
.L_8:
        /*0004*/ 	.word	0x00000082


	//----- nvinfo : EIATTR_KPARAM_INFO
	.align		4
.L_9:
        /*0008*/ 	.byte	0x04, 0x17
        /*000a*/ 	.short	(.L_11 - .L_10)
.L_10:
        /*000c*/ 	.word	0x00000000
        /*0010*/ 	.short	0x0007
        /*0012*/ 	.short	0x002c
        /*0014*/ 	.byte	0x00, 0xf0, 0x11, 0x00


	//----- nvinfo : EIATTR_KPARAM_INFO
	.align		4
.L_11:
        /*0018*/ 	.byte	0x04, 0x17
        /*001a*/ 	.short	(.L_13 - .L_12)
.L_12:
        /*001c*/ 	.word	0x00000000
        /*0020*/ 	.short	0x0006
        /*0022*/ 	.short	0x0028
        /*0024*/ 	.byte	0x00, 0xf0, 0x11, 0x00


	//----- nvinfo : EIATTR_KPARAM_INFO
	.align		4
.L_13:
        /*0028*/ 	.byte	0x04, 0x17
        /*002a*/ 	.short	(.L_15 - .L_14)
.L_14:
        /*002c*/ 	.word	0x00000000
        /*0030*/ 	.short	0x0005
        /*0032*/ 	.short	0x0024
        /*0034*/ 	.byte	0x00, 0xf0, 0x11, 0x00


	//----- nvinfo : EIATTR_KPARAM_INFO
	.align		4
.L_15:
        /*0038*/ 	.byte	0x04, 0x17
        /*003a*/ 	.short	(.L_17 - .L_16)
.L_16:
        /*003c*/ 	.word	0x00000000
        /*0040*/ 	.short	0x0004
        /*0042*/ 	.short	0x0020
        /*0044*/ 	.byte	0x00, 0xf0, 0x11, 0x00


	//----- nvinfo : EIATTR_KPARAM_INFO
	.align		4
.L_17:
        /*0048*/ 	.byte	0x04, 0x17
        /*004a*/ 	.short	(.L_19 - .L_18)
.L_18:
        /*004c*/ 	.word	0x00000000
        /*0050*/ 	.short	0x0003
        /*0052*/ 	.short	0x0018
        /*0054*/ 	.byte	0x00, 0xf5, 0x21, 0x00


	//----- nvinfo : EIATTR_KPARAM_INFO
	.align		4
.L_19:
        /*0058*/ 	.byte	0x04, 0x17
        /*005a*/ 	.short	(.L_21 - .L_20)
.L_20:
        /*005c*/ 	.word	0x00000000
        /*0060*/ 	.short	0x0002
        /*0062*/ 	.short	0x0010
        /*0064*/ 	.byte	0x00, 0xf5, 0x21, 0x00


	//----- nvinfo : EIATTR_KPARAM_INFO
	.align		4
.L_21:
        /*0068*/ 	.byte	0x04, 0x17
        /*006a*/ 	.short	(.L_23 - .L_22)
.L_22:
        /*006c*/ 	.word	0x00000000
        /*0070*/ 	.short	0x0001
        /*0072*/ 	.short	0x0008
        /*0074*/ 	.byte	0x00, 0xf5, 0x21, 0x00


	//----- nvinfo : EIATTR_KPARAM_INFO
	.align		4
.L_23:
        /*0078*/ 	.byte	0x04, 0x17
        /*007a*/ 	.short	(.L_25 - .L_24)
.L_24:
        /*007c*/ 	.word	0x00000000
        /*0080*/ 	.short	0x0000
        /*0082*/ 	.short	0x0000
        /*0084*/ 	.byte	0x00, 0xf5, 0x21, 0x00


	//----- nvinfo : EIATTR_SPARSE_MMA_MASK
	.align		4
.L_25:
        /*0088*/ 	.byte	0x03, 0x50
        /*008a*/ 	.short	0x0000


	//----- nvinfo : EIATTR_MAXREG_COUNT
	.align		4
        /*008c*/ 	.byte	0x03, 0x1b
        /*008e*/ 	.short	0x00ff


	//----- nvinfo : EIATTR_NUM_BARRIERS
	.align		4
        /*0090*/ 	.byte	0x02, 0x4c
        /*0092*/ 	.byte	0x01
	.zero		1


	//----- nvinfo : EIATTR_MERCURY_ISA_VERSION
	.align		4
        /*0094*/ 	.byte	0x03, 0x5f
        /*0096*/ 	.short	0x0101


	//----- nvinfo : EIATTR_UNUSED_LOAD_BYTE_OFFSET
	.align		4
        /*0098*/ 	.byte	0x04, 0x44
        /*009a*/ 	.short	(.L_27 - .L_26)


	//   ....[0]....
.L_26:
        /*009c*/ 	.word	0x00001c80
        /*00a0*/ 	.word	0x0000fff0


	//   ....[1]....
        /*00a4*/ 	.word	0x00001cd0
        /*00a8*/ 	.word	0x0000ff0f


	//   ....[2]....
        /*00ac*/ 	.word	0x00001f40
        /*00b0*/ 	.word	0x0000f0ff


	//   ....[3]....
        /*00b4*/ 	.word	0x000023b0
        /*00b8*/ 	.word	0x00000fff


	//   ....[4]....
        /*00bc*/ 	.word	0x00002aa0
        /*00c0*/ 	.word	0x0000fff0


	//   ....[5]....
        /*00c4*/ 	.word	0x00002ab0
        /*00c8*/ 	.word	0x0000ff0f


	//   ....[6]....
        /*00cc*/ 	.word	0x00002b00
        /*00d0*/ 	.word	0x0000f0ff


	//   ....[7]....
        /*00d4*/ 	.word	0x000033d0
        /*00d8*/ 	.word	0x00000fff


	//----- nvinfo : EIATTR_VRC_CTA_INIT_COUNT
	.align		4
.L_27:
        /*00dc*/ 	.byte	0x02, 0x4a
	.zero		1
	.zero		1


	//----- nvinfo : EIATTR_EXIT_INSTR_OFFSETS
	.align		4
        /*00e0*/ 	.byte	0x04, 0x1c
        /*00e2*/ 	.short	(.L_29 - .L_28)


	//   ....[0]....
.L_28:
        /*00e4*/ 	.word	0x00005050


	//----- nvinfo : EIATTR_CRS_STACK_SIZE
	.align		4
.L_29:
        /*00e8*/ 	.byte	0x04, 0x1e
        /*00ea*/ 	.short	(.L_31 - .L_30)
.L_30:
        /*00ec*/ 	.word	0x00000000


	//----- nvinfo : EIATTR_CBANK_PARAM_SIZE
	.align		4
.L_31:
        /*00f0*/ 	.byte	0x03, 0x19
        /*00f2*/ 	.short	0x0030


	//----- nvinfo : EIATTR_PARAM_CBANK
	.align		4
        /*00f4*/ 	.byte	0x04, 0x0a
        /*00f6*/ 	.short	(.L_33 - .L_32)
	.align		4
.L_32:
        /*00f8*/ 	.word	index@(.nv.constant0._Z19flashattn_kernel_v6ILi64ELi32ELi32ELi32ELi4ELi4ELi2EEvPKfS1_S1_Pfiiif)
        /*00fc*/ 	.short	0x0380
        /*00fe*/ 	.short	0x0030


	//----- nvinfo : EIATTR_SW_WAR
	.align		4
.L_33:
        /*0100*/ 	.byte	0x04, 0x36
        /*0102*/ 	.short	(.L_35 - .L_34)
.L_34:
        /*0104*/ 	.word	0x00000008
.L_35:


//--------------------- .nv.callgraph             --------------------------
	.section	.nv.callgraph,"",@"SHT_CUDA_CALLGRAPH"
	.align	4
	.sectionentsize	8
	.align		4
        /*0000*/ 	.word	0x00000000
	.align		4
        /*0004*/ 	.word	0xffffffff
	.align		4
        /*0008*/ 	.word	0x00000000
	.align		4
        /*000c*/ 	.word	0xfffffffe
	.align		4
        /*0010*/ 	.word	0x00000000
	.align		4
        /*0014*/ 	.word	0xfffffffd
	.align		4
        /*0018*/ 	.word	0x00000000
	.align		4
        /*001c*/ 	.word	0xfffffffc


//--------------------- .text._Z19flashattn_kernel_v6ILi64ELi32ELi32ELi32ELi4ELi4ELi2EEvPKfS1_S1_Pfiiif --------------------------
	.section	.text._Z19flashattn_kernel_v6ILi64ELi32ELi32ELi32ELi4ELi4ELi2EEvPKfS1_S1_Pfiiif,"ax",@progbits
	.align	128
        .global         _Z19flashattn_kernel_v6ILi64ELi32ELi32ELi32ELi4ELi4ELi2EEvPKfS1_S1_Pfiiif
        .type           _Z19flashattn_kernel_v6ILi64ELi32ELi32ELi32ELi4ELi4ELi2EEvPKfS1_S1_Pfiiif,@function
        .size           _Z19flashattn_kernel_v6ILi64ELi32ELi32ELi32ELi4ELi4ELi2EEvPKfS1_S1_Pfiiif,(.L_x_22 - _Z19flashattn_kernel_v6ILi64ELi32ELi32ELi32ELi4ELi4ELi2EEvPKfS1_S1_Pfiiif)
        .other          _Z19flashattn_kernel_v6ILi64ELi32ELi32ELi32ELi4ELi4ELi2EEvPKfS1_S1_Pfiiif,@"STO_CUDA_ENTRY STV_DEFAULT"
_Z19flashattn_kernel_v6ILi64ELi32ELi32ELi32ELi4ELi4ELi2EEvPKfS1_S1_Pfiiif:
.text._Z19flashattn_kernel_v6ILi64ELi32ELi32ELi32ELi4ELi4ELi2EEvPKfS1_S1_Pfiiif:
[----:B------:R-:W-:Y:S01]  /*0000*/  LDC R1, c[0x0][0x37c] ;  /* 0x0000df00ff017b82 */ /* 0x000fe20000000800 */
[----:B------:R-:W0:Y:S07]  /*0010*/  S2R R2, SR_TID.X ;  /* 0x0000000000027919 */ /* 0x000e2e0000002100 */
[----:B------:R-:W1:Y:S01]  /*0020*/  S2UR UR6, SR_CTAID.Y ;  /* 0x00000000000679c3 */ /* 0x000e620000002600 */
[----:B------:R-:W2:Y:S07]  /*0030*/  LDCU UR5, c[0x0][0x3a4] ;  /* 0x00007480ff0577ac */ /* 0x000eae0008000800 */
[----:B------:R-:W1:Y:S08]  /*0040*/  LDC R5, c[0x0][0x3a8] ;  /* 0x0000ea00ff057b82 */ /* 0x000e700000000800 */
[----:B------:R-:W2:Y:S08]  /*0050*/  S2UR UR4, SR_CTAID.X ;  /* 0x00000000000479c3 */ /* 0x000eb00000002500 */
[----:B------:R-:W3:Y:S01]  /*0060*/  LDC.64 R24, c[0x0][0x380] ;  /* 0x0000e000ff187b82 */ /* 0x000ee20000000a00 */
[----:B0-----:R-:W-:Y:S01]  /*0070*/  SHF.L.U32 R2, R2, 0x2, RZ ;  /* 0x0000000202027819 */ /* 0x001fe200000006ff */
[----:B-1----:R-:W-:Y:S01]  /*0080*/  IMAD R0, R5, UR6, RZ ;  /* 0x0000000605007c24 */ /* 0x002fe2000f8e02ff */
[----:B------:R-:W0:Y:S02]  /*0090*/  LDCU.64 UR6, c[0x0][0x358] ;  /* 0x00006b00ff0677ac */ /* 0x000e240008000a00 */
[----:B------:R-:W-:-:S02]  /*00a0*/  LOP3.LUT R3, R2, 0x3c, RZ, 0xc0, !PT ;  /* 0x0000003c02037812 */ /* 0x000fc400078ec0ff */
[----:B------:R-:W-:Y:S02]  /*00b0*/  IADD3 R4, PT, PT, R2, 0x100, RZ ;  /* 0x0000010002047810 */ /* 0x000fe40007ffe0ff */
[----:B------:R-:W-:Y:S01]  /*00c0*/  LEA R0, R0, R3, 0x5 ;  /* 0x0000000300007211 */ /* 0x000fe200078e28ff */
[----:B--2---:R-:W-:Y:S01]  /*00d0*/  UIMAD UR4, UR4, UR5, URZ ;  /* 0x00000005040472a4 */ /* 0x004fe2000f8e02ff */
[C---:B------:R-:W-:Y:S02]  /*00e0*/  IADD3 R6, PT, PT, R2.reuse, 0x300, RZ ;  /* 0x0000030002067810 */ /* 0x040fe40007ffe0ff */
[C---:B------:R-:W-:Y:S02]  /*00f0*/  LOP3.LUT R3, R2.reuse, 0xfc0, RZ, 0xc0, !PT ;  /* 0x00000fc002037812 */ /* 0x040fe400078ec0ff */
[C---:B------:R-:W-:Y:S01]  /*0100*/  IADD3 R7, PT, PT, R2.reuse, 0x400, RZ ;  /* 0x0000040002077810 */ /* 0x040fe20007ffe0ff */
[----:B------:R-:W-:Y:S01]  /*0110*/  IMAD R0, R5, UR4, R0 ;  /* 0x0000000405007c24 */ /* 0x000fe2000f8e0200 */
[----:B------:R-:W-:-:S02]  /*0120*/  IADD3 R5, PT, PT, R2, 0x200, RZ ;  /* 0x0000020002057810 */ /* 0x000fc40007ffe0ff */
[C---:B------:R-:W-:Y:S02]  /*0130*/  IADD3 R9, PT, PT, R2.reuse, 0x600, RZ ;  /* 0x0000060002097810 */ /* 0x040fe40007ffe0ff */
[----:B------:R-:W-:Y:S02]  /*0140*/  IADD3 R8, PT, PT, R2, 0x500, RZ ;  /* 0x0000050002087810 */ /* 0x000fe40007ffe0ff */
[----:B------:R-:W-:Y:S02]  /*0150*/  LOP3.LUT R37, R4, 0x1fc0, RZ, 0xc0, !PT ;  /* 0x00001fc004257812 */ /* 0x000fe400078ec0ff */
[----:B------:R-:W-:Y:S02]  /*0160*/  LOP3.LUT R39, R5, 0x1fc0, RZ, 0xc0, !PT ;  /* 0x00001fc005277812 */ /* 0x000fe400078ec0ff */
[----:B------:R-:W-:Y:S02]  /*0170*/  IADD3 R10, PT, PT, R2, 0x700, RZ ;  /* 0x00000700020a7810 */ /* 0x000fe40007ffe0ff */
[----:B------:R-:W-:-:S02]  /*0180*/  LOP3.LUT R41, R6, 0x1fc0, RZ, 0xc0, !PT ;  /* 0x00001fc006297812 */ /* 0x000fc400078ec0ff */
[----:B------:R-:W-:Y:S02]  /*0190*/  LOP3.LUT R43, R7, 0x1fc0, RZ, 0xc0, !PT ;  /* 0x00001fc0072b7812 */ /* 0x000fe400078ec0ff */
[----:B------:R-:W-:Y:S02]  /*01a0*/  LOP3.LUT R47, R9, 0x1fc0, RZ, 0xc0, !PT ;  /* 0x00001fc0092f7812 */ /* 0x000fe400078ec0ff */
[----:B------:R-:W-:Y:S02]  /*01b0*/  IADD3 R5, PT, PT, R0, R3, RZ ;  /* 0x0000000300057210 */ /* 0x000fe40007ffe0ff */
[----:B------:R-:W-:Y:S02]  /*01c0*/  LOP3.LUT R45, R8, 0x1fc0, RZ, 0xc0, !PT ;  /* 0x00001fc0082d7812 */ /* 0x000fe400078ec0ff */
[C---:B------:R-:W-:Y:S01]  /*01d0*/  IADD3 R9, PT, PT, R0.reuse, R37, RZ ;  /* 0x0000002500097210 */ /* 0x040fe20007ffe0ff */
[----:B---3--:R-:W-:Y:S01]  /*01e0*/  IMAD.WIDE R4, R5, 0x4, R24 ;  /* 0x0000000405047825 */ /* 0x008fe200078e0218 */
[----:B------:R-:W-:-:S02]  /*01f0*/  IADD3 R13, PT, PT, R0, R39, RZ ;  /* 0x00000027000d7210 */ /* 0x000fc40007ffe0ff */
[----:B------:R-:W-:Y:S01]  /*0200*/  LOP3.LUT R49, R10, 0x1fc0, RZ, 0xc0, !PT ;  /* 0x00001fc00a317812 */ /* 0x000fe200078ec0ff */
[--C-:B------:R-:W-:Y:S01]  /*0210*/  IMAD.WIDE R8, R9, 0x4, R24.reuse ;  /* 0x0000000409087825 */ /* 0x100fe200078e0218 */
[C---:B------:R-:W-:Y:S01]  /*0220*/  IADD3 R17, PT, PT, R0.reuse, R41, RZ ;  /* 0x0000002900117210 */ /* 0x040fe20007ffe0ff */
[----:B0-----:R-:W2:Y:S01]  /*0230*/  LDG.E.128.CONSTANT R4, desc[UR6][R4.64] ;  /* 0x0000000604047981 */ /* 0x001ea2000c1e9d00 */
[C---:B------:R-:W-:Y:S01]  /*0240*/  IADD3 R21, PT, PT, R0.reuse, R43, RZ ;  /* 0x0000002b00157210 */ /* 0x040fe20007ffe0ff */
[--C-:B------:R-:W-:Y:S01]  /*0250*/  IMAD.WIDE R12, R13, 0x4, R24.reuse ;  /* 0x000000040d0c7825 */ /* 0x100fe200078e0218 */
[C---:B------:R-:W-:Y:S01]  /*0260*/  IADD3 R29, PT, PT, R0.reuse, R45, RZ ;  /* 0x0000002d001d7210 */ /* 0x040fe20007ffe0ff */
[----:B------:R-:W3:Y:S01]  /*0270*/  LDG.E.128.CONSTANT R8, desc[UR6][R8.64] ;  /* 0x0000000608087981 */ /* 0x000ee2000c1e9d00 */
[C---:B------:R-:W-:Y:S01]  /*0280*/  IADD3 R33, PT, PT, R0.reuse, R47, RZ ;  /* 0x0000002f00217210 */ /* 0x040fe20007ffe0ff */
[--C-:B------:R-:W-:Y:S01]  /*0290*/  IMAD.WIDE R16, R17, 0x4, R24.reuse ;  /* 0x0000000411107825 */ /* 0x100fe200078e0218 */
[----:B------:R-:W-:Y:S01]  /*02a0*/  IADD3 R27, PT, PT, R0, R49, RZ ;  /* 0x00000031001b7210 */ /* 0x000fe20007ffe0ff */
[----:B------:R-:W4:Y:S02]  /*02b0*/  LDG.E.128.CONSTANT R12, desc[UR6][R12.64] ;  /* 0x000000060c0c7981 */ /* 0x000f24000c1e9d00 */
[----:B------:R-:W-:-:S02]  /*02c0*/  IMAD.WIDE R20, R21, 0x4, R24 ;  /* 0x0000000415147825 */ /* 0x000fc400078e0218 */
[----:B------:R-:W5:Y:S02]  /*02d0*/  LDG.E.128.CONSTANT R16, desc[UR6][R16.64] ;  /* 0x0000000610107981 */ /* 0x000f64000c1e9d00 */
[--C-:B------:R-:W-:Y:S02]  /*02e0*/  IMAD.WIDE R28, R29, 0x4, R24.reuse ;  /* 0x000000041d1c7825 */ /* 0x100fe400078e0218 */
[----:B------:R-:W5:Y:S02]  /*02f0*/  LDG.E.128.CONSTANT R20, desc[UR6][R20.64] ;  /* 0x0000000614147981 */ /* 0x000f64000c1e9d00 */
[--C-:B------:R-:W-:Y:S02]  /*0300*/  IMAD.WIDE R32, R33, 0x4, R24.reuse ;  /* 0x0000000421207825 */ /* 0x100fe400078e0218 */
[----:B------:R-:W5:Y:S02]  /*0310*/  LDG.E.128.CONSTANT R28, desc[UR6][R28.64] ;  /* 0x000000061c1c7981 */ /* 0x000f64000c1e9d00 */
[----:B------:R-:W-:-:S02]  /*0320*/  IMAD.WIDE R24, R27, 0x4, R24 ;  /* 0x000000041b187825 */ /* 0x000fc400078e0218 */
[----:B------:R-:W5:Y:S04]  /*0330*/  LDG.E.128.CONSTANT R32, desc[UR6][R32.64] ;  /* 0x0000000620207981 */ /* 0x000f68000c1e9d00 */
[----:B------:R-:W5:Y:S01]  /*0340*/  LDG.E.128.CONSTANT R24, desc[UR6][R24.64] ;  /* 0x0000000618187981 */ /* 0x000f62000c1e9d00 */
[----:B------:R-:W0:Y:S01]  /*0350*/  S2UR UR5, SR_CgaCtaId ;  /* 0x00000000000579c3 */ /* 0x000e220000008800 */
[----:B------:R-:W-:Y:S01]  /*0360*/  UMOV UR4, 0x400 ;  /* 0x0000040000047882 */ /* 0x000fe20000000000 */
[--C-:B------:R-:W-:Y:S02]  /*0370*/  LOP3.LUT R3, R3, 0x3c, R2.reuse, 0xf8, !PT ;  /* 0x0000003c03037812 */ /* 0x100fe400078ef802 */
[--C-:B------:R-:W-:Y:S02]  /*0380*/  LOP3.LUT R37, R37, 0x3c, R2.reuse, 0xf8, !PT ;  /* 0x0000003c25257812 */ /* 0x100fe400078ef802 */
[----:B------:R-:W-:-:S02]  /*0390*/  LOP3.LUT R39, R39, 0x3c, R2, 0xf8, !PT ;  /* 0x0000003c27277812 */ /* 0x000fc400078ef802 */
[--C-:B------:R-:W-:Y:S02]  /*03a0*/  LOP3.LUT R41, R41, 0x3c, R2.reuse, 0xf8, !PT ;  /* 0x0000003c29297812 */ /* 0x100fe400078ef802 */
[--C-:B------:R-:W-:Y:S02]  /*03b0*/  LOP3.LUT R43, R43, 0x3c, R2.reuse, 0xf8, !PT ;  /* 0x0000003c2b2b7812 */ /* 0x100fe400078ef802 */
[--C-:B------:R-:W-:Y:S02]  /*03c0*/  LOP3.LUT R45, R45, 0x3c, R2.reuse, 0xf8, !PT ;  /* 0x0000003c2d2d7812 */ /* 0x100fe400078ef802 */
[--C-:B------:R-:W-:Y:S01]  /*03d0*/  LOP3.LUT R47, R47, 0x3c, R2.reuse, 0xf8, !PT ;  /* 0x0000003c2f2f7812 */ /* 0x100fe200078ef802 */
[----:B0-----:R-:W-:Y:S01]  /*03e0*/  ULEA UR4, UR5, UR4, 0x18 ;  /* 0x0000000405047291 */ /* 0x001fe2000f8ec0ff */
[----:B------:R-:W-:-:S05]  /*03f0*/  LOP3.LUT R2, R49, 0x3c, R2, 0xf8, !PT ;  /* 0x0000003c31027812 */ /* 0x000fca00078ef802 */
[----:B------:R-:W-:Y:S02]  /*0400*/  LEA R3, R3, UR4, 0x2 ;  /* 0x0000000403037c11 */ /* 0x000fe4000f8e10ff */
[----:B------:R-:W-:Y:S02]  /*0410*/  LEA R37, R37, UR4, 0x2 ;  /* 0x0000000425257c11 */ /* 0x000fe4000f8e10ff */
[----:B------:R-:W-:Y:S02]  /*0420*/  LEA R39, R39, UR4, 0x2 ;  /* 0x0000000427277c11 */ /* 0x000fe4000f8e10ff */
[----:B------:R-:W-:Y:S02]  /*0430*/  LEA R41, R41, UR4, 0x2 ;  /* 0x0000000429297c11 */ /* 0x000fe4000f8e10ff */
[----:B------:R-:W-:Y:S02]  /*0440*/  LEA R43, R43, UR4, 0x2 ;  /* 0x000000042b2b7c11 */ /* 0x000fe4000f8e10ff */
[----:B------:R-:W-:-:S02]  /*0450*/  LEA R45, R45, UR4, 0x2 ;  /* 0x000000042d2d7c11 */ /* 0x000fc4000f8e10ff */
[----:B------:R-:W-:Y:S02]  /*0460*/  LEA R47, R47, UR4, 0x2 ;  /* 0x000000042f2f7c11 */ /* 0x000fe4000f8e10ff */
[----:B------:R-:W-:Y:S01]  /*0470*/  LEA R2, R2, UR4, 0x2 ;  /* 0x0000000402027c11 */ /* 0x000fe2000f8e10ff */
[----:B------:R-:W-:Y:S01]  /*0480*/  HFMA2 R78, -RZ, RZ, 0, 0 ;  /* 0x00000000ff4e7431 */ /* 0x000fe200000001ff */
[----:B------:R-:W-:Y:S02]  /*0490*/  CS2R R74, SRZ ;  /* 0x00000000004a7805 */ /* 0x000fe4000001ff00 */
[----:B------:R-:W-:Y:S02]  /*04a0*/  MOV R85, 0xff800000 ;  /* 0xff80000000557802 */ /* 0x000fe40000000f00 */
[----:B------:R-:W-:Y:S02]  /*04b0*/  CS2R R76, SRZ ;  /* 0x00000000004c7805 */ /* 0x000fe4000001ff00 */
[----:B------:R-:W-:-:S02]  /*04c0*/  MOV R84, 0xff800000 ;  /* 0xff80000000547802 */ /* 0x000fc40000000f00 */
[----:B------:R-:W-:Y:S02]  /*04d0*/  CS2R R72, SRZ ;  /* 0x0000000000487805 */ /* 0x000fe4000001ff00 */
[----:B------:R-:W-:Y:S02]  /*04e0*/  MOV R83, 0xff800000 ;  /* 0xff80000000537802 */ /* 0x000fe40000000f00 */
[----:B------:R-:W-:Y:S02]  /*04f0*/  CS2R R70, SRZ ;  /* 0x0000000000467805 */ /* 0x000fe4000001ff00 */
[----:B------:R-:W-:Y:S02]  /*0500*/  MOV R82, 0xff800000 ;  /* 0xff80000000527802 */ /* 0x000fe40000000f00 */
[----:B------:R-:W-:Y:S02]  /*0510*/  CS2R R68, SRZ ;  /* 0x0000000000447805 */ /* 0x000fe4000001ff00 */
[----:B------:R-:W-:-:S02]  /*0520*/  CS2R R66, SRZ ;  /* 0x0000000000427805 */ /* 0x000fc4000001ff00 */
[----:B------:R-:W-:Y:S02]  /*0530*/  CS2R R64, SRZ ;  /* 0x0000000000407805 */ /* 0x000fe4000001ff00 */
[----:B------:R-:W-:Y:S02]  /*0540*/  CS2R R62, SRZ ;  /* 0x00000000003e7805 */ /* 0x000fe4000001ff00 */
[----:B------:R-:W-:Y:S02]  /*0550*/  CS2R R60, SRZ ;  /* 0x00000000003c7805 */ /* 0x000fe4000001ff00 */
[----:B------:R-:W-:Y:S02]  /*0560*/  CS2R R58, SRZ ;  /* 0x00000000003a7805 */ /* 0x000fe4000001ff00 */
[----:B------:R-:W-:Y:S02]  /*0570*/  CS2R R56, SRZ ;  /* 0x0000000000387805 */ /* 0x000fe4000001ff00 */
[----:B------:R-:W-:Y:S01]  /*0580*/  MOV R0, RZ ;  /* 0x000000ff00007202 */ /* 0x000fe20000000f00 */
[----:B--2---:R-:W-:Y:S04]  /*0590*/  STS.128 [R3], R4 ;  /* 0x0000000403007388 */ /* 0x004fe80000000c00 */
[----:B---3--:R-:W-:Y:S04]  /*05a0*/  STS.128 [R37], R8 ;  /* 0x0000000825007388 */ /* 0x008fe80000000c00 */
[----:B----4-:R0:W-:Y:S04]  /*05b0*/  STS.128 [R39], R12 ;  /* 0x0000000c27007388 */ /* 0x0101e80000000c00 */
[----:B-----5:R-:W-:Y:S04]  /*05c0*/  STS.128 [R41], R16 ;  /* 0x0000001029007388 */ /* 0x020fe80000000c00 */
[----:B------:R-:W-:Y:S04]  /*05d0*/  STS.128 [R43], R20 ;  /* 0x000000142b007388 */ /* 0x000fe80000000c00 */
[----:B------:R-:W-:Y:S04]  /*05e0*/  STS.128 [R45], R28 ;  /* 0x0000001c2d007388 */ /* 0x000fe80000000c00 */
[----:B------:R-:W-:Y:S04]  /*05f0*/  STS.128 [R47], R32 ;  /* 0x000000202f007388 */ /* 0x000fe80000000c00 */
[----:B------:R1:W-:Y:S01]  /*0600*/  STS.128 [R2], R24 ;  /* 0x0000001802007388 */ /* 0x0003e20000000c00 */
[----:B0-----:R-:W-:Y:S01]  /*0610*/  HFMA2 R13, -RZ, RZ, 0, 0 ;  /* 0x00000000ff0d7431 */ /* 0x001fe200000001ff */
[----:B------:R-:W-:-:S02]  /*0620*/  CS2R R14, SRZ ;  /* 0x00000000000e7805 */ /* 0x000fc4000001ff00 */
[----:B------:R-:W-:Y:S02]  /*0630*/  CS2R R4, SRZ ;  /* 0x0000000000047805 */ /* 0x000fe4000001ff00 */
[----:B------:R-:W-:Y:S02]  /*0640*/  CS2R R6, SRZ ;  /* 0x0000000000067805 */ /* 0x000fe4000001ff00 */
[----:B------:R-:W-:Y:S02]  /*0650*/  CS2R R8, SRZ ;  /* 0x0000000000087805 */ /* 0x000fe4000001ff00 */
[----:B------:R-:W-:Y:S02]  /*0660*/  CS2R R10, SRZ ;  /* 0x00000000000a7805 */ /* 0x000fe4000001ff00 */
[----:B-1----:R-:W-:Y:S01]  /*0670*/  CS2R R2, SRZ ;  /* 0x0000000000027805 */ /* 0x002fe2000001ff00 */
[----:B------:R-:W-:Y:S06]  /*0680*/  BAR.SYNC.DEFER_BLOCKING 0x0 ;  /* 0x0000000000007b1d */ /* 0x000fec0000010000 */
.L_x_16:
[----:B------:R-:W0:Y:S01]  /*0690*/  S2R R91, SR_TID.X ;  /* 0x00000000005b7919 */ /* 0x000e220000002100 */
[----:B------:R-:W1:Y:S01]  /*06a0*/  S2UR UR5, SR_CTAID.X ;  /* 0x00000000000579c3 */ /* 0x000e620000002500 */
[----:B------:R-:W2:Y:S01]  /*06b0*/  LDCU UR4, c[0x0][0x3a8] ;  /* 0x00007500ff0477ac */ /* 0x000ea20008000800 */
[----:B------:R-:W-:Y:S02]  /*06c0*/  MOV R49, RZ ;  /* 0x000000ff00317202 */ /* 0x000fe40000000f00 */
[----:B------:R-:W-:Y:S02]  /*06d0*/  CS2R R40, SRZ ;  /* 0x0000000000287805 */ /* 0x000fe4000001ff00 */
[----:B------:R-:W-:Y:S02]  /*06e0*/  CS2R R32, SRZ ;  /* 0x0000000000207805 */ /* 0x000fe4000001ff00 */
[----:B------:R-:W-:Y:S02]  /*06f0*/  CS2R R34, SRZ ;  /* 0x0000000000227805 */ /* 0x000fe4000001ff00 */
[----:B------:R-:W-:-:S02]  /*0700*/  CS2R R36, SRZ ;  /* 0x0000000000247805 */ /* 0x000fc4000001ff00 */
[----:B------:R-:W-:Y:S01]  /*0710*/  CS2R R38, SRZ ;  /* 0x0000000000267805 */ /* 0x000fe2000001ff00 */
[----:B------:R-:W1:Y:S01]  /*0720*/  LDC R16, c[0x0][0x3a4] ;  /* 0x0000e900ff107b82 */ /* 0x000e620000000800 */
[----:B------:R-:W-:Y:S02]  /*0730*/  CS2R R42, SRZ ;  /* 0x00000000002a7805 */ /* 0x000fe4000001ff00 */
[----:B------:R-:W-:Y:S02]  /*0740*/  CS2R R44, SRZ ;  /* 0x00000000002c7805 */ /* 0x000fe4000001ff00 */
[----:B------:R-:W-:Y:S01]  /*0750*/  CS2R R46, SRZ ;  /* 0x00000000002e7805 */ /* 0x000fe2000001ff00 */
[----:B------:R-:W-:Y:S01]  /*0760*/  UPLOP3.LUT UP0, UPT, UPT, UPT, UPT, 0x80, 0x8 ;  /* 0x000000000008789c */ /* 0x000fe20003f0f070 */
[----:B--2---:R-:W-:Y:S01]  /*0770*/  IMAD R48, R75, UR4, RZ ;  /* 0x000000044b307c24 */ /* 0x004fe2000f8e02ff */
[----:B0-----:R-:W-:Y:S01]  /*0780*/  SHF.L.U32 R94, R91, 0x2, RZ ;  /* 0x000000025b5e7819 */ /* 0x001fe200000006ff */
[----:B-1----:R-:W-:-:S03]  /*0790*/  IMAD R17, R16, UR5, RZ ;  /* 0x0000000510117c24 */ /* 0x002fc6000f8e02ff */
[----:B------:R-:W-:-:S05]  /*07a0*/  LOP3.LUT R12, R94, 0x1c, RZ, 0xc0, !PT ;  /* 0x0000001c5e0c7812 */ /* 0x000fca00078ec0ff */
[----:B------:R-:W-:-:S05]  /*07b0*/  IMAD R17, R17, UR4, R12 ;  /* 0x0000000411117c24 */ /* 0x000fca000f8e020c */
[----:B------:R-:W-:-:S07]  /*07c0*/  LEA R48, R48, R17, 0x5 ;  /* 0x0000001130307211 */ /* 0x000fce00078e28ff */
.L_x_1:
[----:B------:R-:W0:Y:S01]  /*07d0*/  LDC.64 R28, c[0x0][0x388] ;  /* 0x0000e200ff1c7b82 */ /* 0x000e220000000a00 */
[C---:B------:R-:W-:Y:S02]  /*07e0*/  IADD3 R90, PT, PT, R94.reuse, 0x100, RZ ;  /* 0x000001005e5a7810 */ /* 0x040fe40007ffe0ff */
[C---:B------:R-:W-:Y:S02]  /*07f0*/  IADD3 R89, PT, PT, R94.reuse, 0x200, RZ ;  /* 0x000002005e597810 */ /* 0x040fe40007ffe0ff */
[----:B------:R-:W-:Y:S02]  /*0800*/  IADD3 R88, PT, PT, R94, 0x300, RZ ;  /* 0x000003005e587810 */ /* 0x000fe40007ffe0ff */
[----:B------:R-:W-:Y:S02]  /*0810*/  SHF.R.U32.HI R87, RZ, 0x3, R91 ;  /* 0x00000003ff577819 */ /* 0x000fe4000001165b */
[----:B------:R-:W-:Y:S02]  /*0820*/  IADD3 R24, PT, PT, R48, R49, RZ ;  /* 0x0000003130187210 */ /* 0x000fe40007ffe0ff */
[----:B------:R-:W-:-:S02]  /*0830*/  SHF.R.U32.HI R53, RZ, 0x5, R90 ;  /* 0x00000005ff357819 */ /* 0x000fc4000001165a */
[----:B------:R-:W-:Y:S02]  /*0840*/  SHF.R.U32.HI R51, RZ, 0x5, R89 ;  /* 0x00000005ff337819 */ /* 0x000fe40000011659 */
[----:B------:R-:W-:Y:S02]  /*0850*/  SHF.R.U32.HI R55, RZ, 0x5, R88 ;  /* 0x00000005ff377819 */ /* 0x000fe40000011658 */
[-C--:B------:R-:W-:Y:S02]  /*0860*/  LEA R17, R87, R24.reuse, 0x6 ;  /* 0x0000001857117211 */ /* 0x080fe400078e30ff */
[-C--:B------:R-:W-:Y:S02]  /*0870*/  LEA R21, R53, R24.reuse, 0x6 ;  /* 0x0000001835157211 */ /* 0x080fe400078e30ff */
[-C--:B------:R-:W-:Y:S02]  /*0880*/  LEA R25, R51, R24.reuse, 0x6 ;  /* 0x0000001833197211 */ /* 0x080fe400078e30ff */
[----:B------:R-:W-:Y:S01]  /*0890*/  LEA R27, R55, R24, 0x6 ;  /* 0x00000018371b7211 */ /* 0x000fe200078e30ff */
[----:B0-----:R-:W-:-:S04]  /*08a0*/  IMAD.WIDE R16, R17, 0x4, R28 ;  /* 0x0000000411107825 */ /* 0x001fc800078e021c */
[--C-:B------:R-:W-:Y:S02]  /*08b0*/  IMAD.WIDE R20, R21, 0x4, R28.reuse ;  /* 0x0000000415147825 */ /* 0x100fe400078e021c */
[----:B------:R-:W2:Y:S02]  /*08c0*/  LDG.E.128.CONSTANT R16, desc[UR6][R16.64] ;  /* 0x0000000610107981 */ /* 0x000ea4000c1e9d00 */
[--C-:B------:R-:W-:Y:S02]  /*08d0*/  IMAD.WIDE R24, R25, 0x4, R28.reuse ;  /* 0x0000000419187825 */ /* 0x100fe400078e021c */
[----:B------:R-:W3:Y:S02]  /*08e0*/  LDG.E.128.CONSTANT R20, desc[UR6][R20.64] ;  /* 0x0000000614147981 */ /* 0x000ee4000c1e9d00 */
[----:B------:R-:W-:Y:S02]  /*08f0*/  IMAD.WIDE R28, R27, 0x4, R28 ;  /* 0x000000041b1c7825 */ /* 0x000fe400078e021c */
[----:B------:R-:W4:Y:S04]  /*0900*/  LDG.E.128.CONSTANT R24, desc[UR6][R24.64] ;  /* 0x0000000618187981 */ /* 0x000f28000c1e9d00 */
[----:B------:R-:W5:Y:S01]  /*0910*/  LDG.E.128.CONSTANT R28, desc[UR6][R28.64] ;  /* 0x000000061c1c7981 */ /* 0x000f62000c1e9d00 */
[----:B------:R-:W-:Y:S01]  /*0920*/  MOV R93, 0x400 ;  /* 0x00000400005d7802 */ /* 0x000fe20000000f00 */
[--C-:B------:R-:W-:Y:S01]  /*0930*/  IMAD R53, R53, 0x21, R12.reuse ;  /* 0x0000002135357824 */ /* 0x100fe200078e020c */
[----:B------:R-:W-:Y:S01]  /*0940*/  UPLOP3.LUT UP1, UPT, UPT, UPT, UP0, 0x80, 0x8 ;  /* 0x000000000008789c */ /* 0x000fe20003f2f000 */
[----:B------:R-:W0:Y:S01]  /*0950*/  S2R R92, SR_CgaCtaId ;  /* 0x00000000005c7919 */ /* 0x000e220000008800 */
[----:B------:R-:W-:Y:S01]  /*0960*/  IADD3 R79, PT, PT, R93, 0x2000, RZ ;  /* 0x000020005d4f7810 */ /* 0x000fe20007ffe0ff */
[--C-:B------:R-:W-:Y:S01]  /*0970*/  IMAD R51, R51, 0x21, R12.reuse ;  /* 0x0000002133337824 */ /* 0x100fe200078e020c */
[----:B------:R-:W-:Y:S01]  /*0980*/  UMOV UR4, 0x18c ;  /* 0x0000018c00047882 */ /* 0x000fe20000000000 */
[--C-:B------:R-:W-:Y:S01]  /*0990*/  IMAD R55, R55, 0x21, R12.reuse ;  /* 0x0000002137377824 */ /* 0x100fe200078e020c */
[----:B0-----:R-:W-:Y:S01]  /*09a0*/  LEA R50, R92, R79, 0x18 ;  /* 0x0000004f5c327211 */ /* 0x001fe200078ec0ff */
[----:B------:R-:W-:-:S03]  /*09b0*/  IMAD R79, R87, 0x21, R12 ;  /* 0x00000021574f7824 */ /* 0x000fc600078e020c */
[-C--:B------:R-:W-:Y:S02]  /*09c0*/  LEA R53, R53, R50.reuse, 0x2 ;  /* 0x0000003235357211 */ /* 0x080fe400078e10ff */
[-C--:B------:R-:W-:Y:S02]  /*09d0*/  LEA R79, R79, R50.reuse, 0x2 ;  /* 0x000000324f4f7211 */ /* 0x080fe400078e10ff */
[-C--:B------:R-:W-:Y:S02]  /*09e0*/  LEA R51, R51, R50.reuse, 0x2 ;  /* 0x0000003233337211 */ /* 0x080fe400078e10ff */
[----:B------:R-:W-:Y:S01]  /*09f0*/  LEA R55, R55, R50, 0x2 ;  /* 0x0000003237377211 */ /* 0x000fe200078e10ff */
[----:B--2---:R0:W-:Y:S04]  /*0a00*/  STS [R79], R16 ;  /* 0x000000104f007388 */ /* 0x0041e80000000800 */
[----:B------:R1:W-:Y:S04]  /*0a10*/  STS [R79+0x4], R17 ;  /* 0x000004114f007388 */ /* 0x0003e80000000800 */
[----:B------:R2:W-:Y:S01]  /*0a20*/  STS [R79+0x8], R18 ;  /* 0x000008124f007388 */ /* 0x0005e20000000800 */
[----:B0-----:R-:W-:-:S03]  /*0a30*/  LEA R16, R92, R93, 0x18 ;  /* 0x0000005d5c107211 */ /* 0x001fc600078ec0ff */
[----:B------:R2:W-:Y:S01]  /*0a40*/  STS [R79+0xc], R19 ;  /* 0x00000c134f007388 */ /* 0x0005e20000000800 */
[----:B-1----:R-:W-:-:S03]  /*0a50*/  LOP3.LUT R17, R91, 0x7, RZ, 0xc0, !PT ;  /* 0x000000075b117812 */ /* 0x002fc600078ec0ff */
[----:B---3--:R2:W-:Y:S01]  /*0a60*/  STS [R53], R20 ;  /* 0x0000001435007388 */ /* 0x0085e20000000800 */
[----:B------:R-:W-:-:S03]  /*0a70*/  LEA R16, R87, R16, 0xa ;  /* 0x0000001057107211 */ /* 0x000fc600078e50ff */
[----:B------:R2:W-:Y:S01]  /*0a80*/  STS [R53+0x4], R21 ;  /* 0x0000041535007388 */ /* 0x0005e20000000800 */
[----:B------:R-:W-:Y:S01]  /*0a90*/  LEA R49, R49, R16, 0x2 ;  /* 0x0000001031317211 */ /* 0x000fe200078e10ff */
[----:B------:R-:W-:Y:S02]  /*0aa0*/  IMAD R16, R17, 0x210, R50 ;  /* 0x0000021011107824 */ /* 0x000fe400078e0232 */
[----:B------:R2:W-:Y:S04]  /*0ab0*/  STS [R53+0x8], R22 ;  /* 0x0000081635007388 */ /* 0x0005e80000000800 */
[----:B------:R2:W-:Y:S04]  /*0ac0*/  STS [R53+0xc], R23 ;  /* 0x00000c1735007388 */ /* 0x0005e80000000800 */
[----:B----4-:R2:W-:Y:S04]  /*0ad0*/  STS [R51], R24 ;  /* 0x0000001833007388 */ /* 0x0105e80000000800 */
[----:B------:R2:W-:Y:S04]  /*0ae0*/  STS [R51+0x4], R25 ;  /* 0x0000041933007388 */ /* 0x0005e80000000800 */
[----:B------:R2:W-:Y:S04]  /*0af0*/  STS [R51+0x8], R26 ;  /* 0x0000081a33007388 */ /* 0x0005e80000000800 */
[----:B------:R2:W-:Y:S04]  /*0b00*/  STS [R51+0xc], R27 ;  /* 0x00000c1b33007388 */ /* 0x0005e80000000800 */
[----:B-----5:R2:W-:Y:S04]  /*0b10*/  STS [R55], R28 ;  /* 0x0000001c37007388 */ /* 0x0205e80000000800 */
[----:B------:R2:W-:Y:S04]  /*0b20*/  STS [R55+0x4], R29 ;  /* 0x0000041d37007388 */ /* 0x0005e80000000800 */
[----:B------:R2:W-:Y:S04]  /*0b30*/  STS [R55+0x8], R30 ;  /* 0x0000081e37007388 */ /* 0x0005e80000000800 */
[----:B------:R2:W-:Y:S01]  /*0b40*/  STS [R55+0xc], R31 ;  /* 0x00000c1f37007388 */ /* 0x0005e20000000800 */
[----:B------:R-:W-:Y:S06]  /*0b50*/  BAR.SYNC.DEFER_BLOCKING 0x0 ;  /* 0x0000000000007b1d */ /* 0x000fec0000010000 */
.L_x_0:
[----:B--2---:R-:W-:Y:S04]  /*0b60*/  LDS R31, [R49+UR4+-0x18c] ;  /* 0xfffe7404311f7984 */ /* 0x004fe80008000800 */
[----:B------:R-:W0:Y:S04]  /*0b70*/  LDS R51, [R16+UR4+-0x18c] ;  /* 0xfffe740410337984 */ /* 0x000e280008000800 */
[----:B------:R-:W1:Y:S04]  /*0b80*/  LDS R26, [R16+UR4+-0x108] ;  /* 0xfffef804101a7984 */ /* 0x000e680008000800 */
[----:B------:R-:W2:Y:S04]  /*0b90*/  LDS R25, [R16+UR4+-0x84] ;  /* 0xffff7c0410197984 */ /* 0x000ea80008000800 */
[----:B------:R-:W3:Y:S04]  /*0ba0*/  LDS R22, [R16+UR4] ;  /* 0x0000000410167984 */ /* 0x000ee80008000800 */
[----:B------:R-:W4:Y:S04]  /*0bb0*/  LDS R53, [R49+UR4+-0x8c] ;  /* 0xffff740431357984 */ /* 0x000f280008000800 */
[----:B------:R-:W5:Y:S04]  /*0bc0*/  LDS R50, [R49+UR4+0x74] ;  /* 0x0000740431327984 */ /* 0x000f680008000800 */
[----:B------:R-:W5:Y:S04]  /*0bd0*/  LDS R19, [R49+UR4+0x174] ;  /* 0x0001740431137984 */ /* 0x000f680008000800 */
[----:B------:R-:W-:Y:S04]  /*0be0*/  LDS R24, [R49+UR4+-0x188] ;  /* 0xfffe780431187984 */ /* 0x000fe80008000800 */
[----:B------:R-:W5:Y:S04]  /*0bf0*/  LDS R21, [R16+UR4+-0x188] ;  /* 0xfffe780410157984 */ /* 0x000f680008000800 */
[----:B------:R-:W5:Y:S01]  /*0c00*/  LDS R23, [R16+UR4+-0x104] ;  /* 0xfffefc0410177984 */ /* 0x000f620008000800 */
[----:B0-----:R-:W-:-:S03]  /*0c10*/  FFMA R27, R31, R51, R42 ;  /* 0x000000331f1b7223 */ /* 0x001fc6000000002a */
[----:B------:R-:W0:Y:S01]  /*0c20*/  LDS R18, [R16+UR4+-0x80] ;  /* 0xffff800410127984 */ /* 0x000e220008000800 */
[----:B-1----:R-:W-:-:S03]  /*0c30*/  FFMA R28, R31, R26, R47 ;  /* 0x0000001a1f1c7223 */ /* 0x002fc6000000002f */
[----:B------:R-:W1:Y:S01]  /*0c40*/  LDS R17, [R16+UR4+0x4] ;  /* 0x0000040410117984 */ /* 0x000e620008000800 */
[----:B--2---:R-:W-:-:S03]  /*0c50*/  FFMA R29, R31, R25, R46 ;  /* 0x000000191f1d7223 */ /* 0x004fc6000000002e */
[----:B------:R-:W2:Y:S01]  /*0c60*/  LDS R20, [R49+UR4+-0x88] ;  /* 0xffff780431147984 */ /* 0x000ea20008000800 */
[----:B---3--:R-:W-:-:S03]  /*0c70*/  FFMA R30, R31, R22, R45 ;  /* 0x000000161f1e7223 */ /* 0x008fc6000000002d */
[----:B------:R-:W-:Y:S01]  /*0c80*/  LDS R52, [R49+UR4+0x7c] ;  /* 0x00007c0431347984 */ /* 0x000fe20008000800 */
[C---:B----4-:R-:W-:Y:S01]  /*0c90*/  FFMA R31, R53.reuse, R51, R38 ;  /* 0x00000033351f7223 */ /* 0x050fe20000000026 */
[C---:B------:R-:W-:Y:S01]  /*0ca0*/  FFMA R42, R53.reuse, R22, R37 ;  /* 0x00000016352a7223 */ /* 0x040fe20000000025 */
[C---:B------:R-:W-:Y:S01]  /*0cb0*/  FFMA R38, R53.reuse, R26, R41 ;  /* 0x0000001a35267223 */ /* 0x040fe20000000029 */
[-C--:B------:R-:W-:Y:S01]  /*0cc0*/  FFMA R41, R53, R25.reuse, R44 ;  /* 0x0000001935297223 */ /* 0x080fe2000000002c */
[C---:B-----5:R-:W-:Y:S01]  /*0cd0*/  FFMA R37, R50.reuse, R25, R36 ;  /* 0x0000001932257223 */ /* 0x060fe20000000024 */
[C---:B------:R-:W-:Y:S01]  /*0ce0*/  FFMA R36, R50.reuse, R22, R35 ;  /* 0x0000001632247223 */ /* 0x040fe20000000023 */
[----:B------:R-:W3:Y:S01]  /*0cf0*/  LDS R44, [R49+UR4+0x78] ;  /* 0x00007804312c7984 */ /* 0x000ee20008000800 */
[CC--:B------:R-:W-:Y:S01]  /*0d00*/  FFMA R46, R50.reuse, R26.reuse, R39 ;  /* 0x0000001a322e7223 */ /* 0x0c0fe20000000027 */
[C---:B------:R-:W-:Y:S01]  /*0d10*/  FFMA R35, R19.reuse, R51, R34 ;  /* 0x0000003313237223 */ /* 0x040fe20000000022 */
[C---:B------:R-:W-:Y:S01]  /*0d20*/  FFMA R26, R19.reuse, R26, R33 ;  /* 0x0000001a131a7223 */ /* 0x040fe20000000021 */
[----:B------:R-:W4:Y:S01]  /*0d30*/  LDS R34, [R49+UR4+0x178] ;  /* 0x0001780431227984 */ /* 0x000f220008000800 */
[C---:B------:R-:W-:Y:S01]  /*0d40*/  FFMA R25, R19.reuse, R25, R32 ;  /* 0x0000001913197223 */ /* 0x040fe20000000020 */
[----:B------:R-:W-:Y:S01]  /*0d50*/  FFMA R22, R19, R22, R40 ;  /* 0x0000001613167223 */ /* 0x000fe20000000028 */
[----:B------:R-:W-:Y:S01]  /*0d60*/  FFMA R43, R50, R51, R43 ;  /* 0x00000033322b7223 */ /* 0x000fe2000000002b */
[----:B------:R-:W-:Y:S01]  /*0d70*/  LDS R32, [R49+UR4+-0x184] ;  /* 0xfffe7c0431207984 */ /* 0x000fe20008000800 */
[----:B------:R-:W-:-:S03]  /*0d80*/  FFMA R27, R24, R21, R27 ;  /* 0x00000015181b7223 */ /* 0x000fc6000000001b */
[----:B------:R-:W5:Y:S01]  /*0d90*/  LDS R33, [R16+UR4+-0x184] ;  /* 0xfffe7c0410217984 */ /* 0x000f620008000800 */
[----:B------:R-:W-:-:S03]  /*0da0*/  FFMA R28, R24, R23, R28 ;  /* 0x00000017181c7223 */ /* 0x000fc6000000001c */
[----:B------:R-:W5:Y:S01]  /*0db0*/  LDS R45, [R16+UR4+-0x100] ;  /* 0xffff0004102d7984 */ /* 0x000f620008000800 */
[----:B0-----:R-:W-:-:S03]  /*0dc0*/  FFMA R54, R24, R18, R29 ;  /* 0x0000001218367223 */ /* 0x001fc6000000001d */
[----:B------:R-:W0:Y:S01]  /*0dd0*/  LDS R39, [R16+UR4+-0x7c] ;  /* 0xffff840410277984 */ /* 0x000e220008000800 */
[----:B-1----:R-:W-:-:S03]  /*0de0*/  FFMA R30, R24, R17, R30 ;  /* 0x00000011181e7223 */ /* 0x002fc6000000001e */
[----:B------:R-:W1:Y:S01]  /*0df0*/  LDS R19, [R16+UR4+0x8] ;  /* 0x0000080410137984 */ /* 0x000e620008000800 */
[----:B--2---:R-:W-:-:S03]  /*0e00*/  FFMA R24, R20, R18, R41 ;  /* 0x0000001214187223 */ /* 0x004fc60000000029 */
[----:B------:R-:W2:Y:S01]  /*0e10*/  LDS R40, [R49+UR4+-0x84] ;  /* 0xffff7c0431287984 */ /* 0x000ea20008000800 */
[C---:B------:R-:W-:Y:S01]  /*0e20*/  FFMA R80, R20.reuse, R17, R42 ;  /* 0x0000001114507223 */ /* 0x040fe2000000002a */
[C---:B------:R-:W-:Y:S01]  /*0e30*/  FFMA R31, R20.reuse, R21, R31 ;  /* 0x00000015141f7223 */ /* 0x040fe2000000001f */
[----:B------:R-:W-:Y:S01]  /*0e40*/  FFMA R38, R20, R23, R38 ;  /* 0x0000001714267223 */ /* 0x000fe20000000026 */
[----:B------:R-:W2:Y:S04]  /*0e50*/  LDS R50, [R49+UR4+0x17c] ;  /* 0x00017c0431327984 */ /* 0x000ea80008000800 */
[----:B------:R-:W-:Y:S04]  /*0e60*/  LDS R29, [R16+UR4+-0x180] ;  /* 0xfffe8004101d7984 */ /* 0x000fe80008000800 */
[----:B------:R-:W-:Y:S01]  /*0e70*/  LDS R51, [R16+UR4+-0xfc] ;  /* 0xffff040410337984 */ /* 0x000fe20008000800 */
[CC--:B---3--:R-:W-:Y:S01]  /*0e80*/  FFMA R86, R44.reuse, R18.reuse, R37 ;  /* 0x000000122c567223 */ /* 0x0c8fe20000000025 */
[C---:B------:R-:W-:Y:S01]  /*0e90*/  FFMA R36, R44.reuse, R17, R36 ;  /* 0x000000112c247223 */ /* 0x040fe20000000024 */
[-C--:B------:R-:W-:Y:S01]  /*0ea0*/  FFMA R43, R44, R21.reuse, R43 ;  /* 0x000000152c2b7223 */ /* 0x080fe2000000002b */
[----:B------:R-:W-:Y:S01]  /*0eb0*/  LDS R41, [R16+UR4+-0x78] ;  /* 0xffff880410297984 */ /* 0x000fe20008000800 */
[C---:B----4-:R-:W-:Y:S01]  /*0ec0*/  FFMA R35, R34.reuse, R21, R35 ;  /* 0x0000001522237223 */ /* 0x050fe20000000023 */
[C---:B------:R-:W-:Y:S01]  /*0ed0*/  FFMA R26, R34.reuse, R23, R26 ;  /* 0x00000017221a7223 */ /* 0x040fe2000000001a */
[C---:B------:R-:W-:Y:S01]  /*0ee0*/  FFMA R18, R34.reuse, R18, R25 ;  /* 0x0000001222127223 */ /* 0x040fe20000000019 */
[----:B------:R-:W-:Y:S01]  /*0ef0*/  LDS R47, [R16+UR4+0xc] ;  /* 0x00000c04102f7984 */ /* 0x000fe20008000800 */
[----:B------:R-:W-:Y:S01]  /*0f00*/  FFMA R22, R34, R17, R22 ;  /* 0x0000001122167223 */ /* 0x000fe20000000016 */
[----:B------:R-:W-:-:S02]  /*0f10*/  FFMA R46, R44, R23, R46 ;  /* 0x000000172c2e7223 */ /* 0x000fc4000000002e */
[----:B------:R-:W3:Y:S01]  /*0f20*/  LDS R42, [R49+UR4+-0x80] ;  /* 0xffff8004312a7984 */ /* 0x000ee20008000800 */
[-C--:B-----5:R-:W-:Y:S01]  /*0f30*/  FFMA R27, R32, R33.reuse, R27 ;  /* 0x00000021201b7223 */ /* 0x0a0fe2000000001b */
[----:B------:R-:W-:Y:S02]  /*0f40*/  FFMA R43, R52, R33, R43 ;  /* 0x00000021342b7223 */ /* 0x000fe4000000002b */
[----:B------:R-:W4:Y:S01]  /*0f50*/  LDS R20, [R49+UR4+-0x180] ;  /* 0xfffe800431147984 */ /* 0x000f220008000800 */
[-C--:B------:R-:W-:Y:S01]  /*0f60*/  FFMA R28, R32, R45.reuse, R28 ;  /* 0x0000002d201c7223 */ /* 0x080fe2000000001c */
[----:B------:R-:W-:Y:S02]  /*0f70*/  FFMA R46, R52, R45, R46 ;  /* 0x0000002d342e7223 */ /* 0x000fe4000000002e */
[----:B------:R-:W5:Y:S01]  /*0f80*/  LDS R34, [R49+UR4+0x80] ;  /* 0x0000800431227984 */ /* 0x000f620008000800 */
[-C--:B0-----:R-:W-:Y:S01]  /*0f90*/  FFMA R54, R32, R39.reuse, R54 ;  /* 0x0000002720367223 */ /* 0x081fe20000000036 */
[----:B------:R-:W-:Y:S01]  /*0fa0*/  FFMA R86, R52, R39, R86 ;  /* 0x0000002734567223 */ /* 0x000fe20000000056 */
[-C--:B-1----:R-:W-:Y:S01]  /*0fb0*/  FFMA R30, R32, R19.reuse, R30 ;  /* 0x00000013201e7223 */ /* 0x082fe2000000001e */
[----:B------:R-:W-:Y:S01]  /*0fc0*/  FFMA R36, R52, R19, R36 ;  /* 0x0000001334247223 */ /* 0x000fe20000000024 */
[----:B------:R-:W0:Y:S01]  /*0fd0*/  LDS R32, [R49+UR4+0x180] ;  /* 0x0001800431207984 */ /* 0x000e220008000800 */
[C---:B--2---:R-:W-:Y:S01]  /*0fe0*/  FFMA R31, R40.reuse, R33, R31 ;  /* 0x00000021281f7223 */ /* 0x044fe2000000001f */
[C---:B------:R-:W-:Y:S01]  /*0ff0*/  FFMA R38, R40.reuse, R45, R38 ;  /* 0x0000002d28267223 */ /* 0x040fe20000000026 */
[C---:B------:R-:W-:Y:S01]  /*1000*/  FFMA R24, R40.reuse, R39, R24 ;  /* 0x0000002728187223 */ /* 0x040fe20000000018 */
[-C--:B------:R-:W-:Y:S01]  /*1010*/  FFMA R80, R40, R19.reuse, R80 ;  /* 0x0000001328507223 */ /* 0x080fe20000000050 */
[C---:B------:R-:W-:Y:S01]  /*1020*/  FFMA R22, R50.reuse, R19, R22 ;  /* 0x0000001332167223 */ /* 0x040fe20000000016 */
[----:B------:R-:W-:Y:S01]  /*1030*/  LDS R44, [R49+UR4+-0x17c] ;  /* 0xfffe8404312c7984 */ /* 0x000fe20008000800 */
[C---:B------:R-:W-:Y:S01]  /*1040*/  FFMA R35, R50.reuse, R33, R35 ;  /* 0x0000002132237223 */ /* 0x040fe20000000023 */
[C---:B------:R-:W-:Y:S01]  /*1050*/  FFMA R26, R50.reuse, R45, R26 ;  /* 0x0000002d321a7223 */ /* 0x040fe2000000001a */
[----:B------:R-:W-:Y:S01]  /*1060*/  FFMA R18, R50, R39, R18 ;  /* 0x0000002732127223 */ /* 0x000fe20000000012 */
[----:B------:R-:W1:Y:S04]  /*1070*/  LDS R23, [R16+UR4+-0x17c] ;  /* 0xfffe840410177984 */ /* 0x000e680008000800 */
[----:B------:R-:W2:Y:S04]  /*1080*/  LDS R21, [R16+UR4+-0xf8] ;  /* 0xffff080410157984 */ /* 0x000ea80008000800 */
[----:B------:R-:W2:Y:S04]  /*1090*/  LDS R19, [R16+UR4+-0x74] ;  /* 0xffff8c0410137984 */ /* 0x000ea80008000800 */
[----:B------:R-:W2:Y:S01]  /*10a0*/  LDS R17, [R16+UR4+0x10] ;  /* 0x0000100410117984 */ /* 0x000ea20008000800 */
[----:B---3--:R-:W-:-:S03]  /*10b0*/  FFMA R31, R42, R29, R31 ;  /* 0x0000001d2a1f7223 */ /* 0x008fc6000000001f */
[----:B------:R-:W3:Y:S01]  /*10c0*/  LDS R40, [R49+UR4+-0x7c] ;  /* 0xffff840431287984 */ /* 0x000ee20008000800 */
[C---:B------:R-:W-:Y:S01]  /*10d0*/  FFMA R38, R42.reuse, R51, R38 ;  /* 0x000000332a267223 */ /* 0x040fe20000000026 */
[C---:B------:R-:W-:Y:S01]  /*10e0*/  FFMA R24, R42.reuse, R41, R24 ;  /* 0x000000292a187223 */ /* 0x040fe20000000018 */
[----:B------:R-:W-:Y:S01]  /*10f0*/  FFMA R80, R42, R47, R80 ;  /* 0x0000002f2a507223 */ /* 0x000fe20000000050 */
[----:B------:R-:W3:Y:S01]  /*1100*/  LDS R50, [R49+UR4+0x84] ;  /* 0x0000840431327984 */ /* 0x000ee20008000800 */
[C---:B----4-:R-:W-:Y:S01]  /*1110*/  FFMA R27, R20.reuse, R29, R27 ;  /* 0x0000001d141b7223 */ /* 0x050fe2000000001b */
[C---:B------:R-:W-:Y:S01]  /*1120*/  FFMA R28, R20.reuse, R51, R28 ;  /* 0x00000033141c7223 */ /* 0x040fe2000000001c */
[C---:B------:R-:W-:Y:S01]  /*1130*/  FFMA R54, R20.reuse, R41, R54 ;  /* 0x0000002914367223 */ /* 0x040fe20000000036 */
[----:B------:R-:W-:Y:S01]  /*1140*/  FFMA R30, R20, R47, R30 ;  /* 0x0000002f141e7223 */ /* 0x000fe2000000001e */
[----:B------:R-:W-:Y:S01]  /*1150*/  LDS R42, [R49+UR4+-0x178] ;  /* 0xfffe8804312a7984 */ /* 0x000fe20008000800 */
[C---:B-----5:R-:W-:Y:S01]  /*1160*/  FFMA R43, R34.reuse, R29, R43 ;  /* 0x0000001d222b7223 */ /* 0x060fe2000000002b */
[C---:B------:R-:W-:Y:S01]  /*1170*/  FFMA R46, R34.reuse, R51, R46 ;  /* 0x00000033222e7223 */ /* 0x040fe2000000002e */
[C---:B------:R-:W-:Y:S01]  /*1180*/  FFMA R86, R34.reuse, R41, R86 ;  /* 0x0000002922567223 */ /* 0x040fe20000000056 */
[----:B------:R-:W4:Y:S01]  /*1190*/  LDS R39, [R16+UR4+-0x178] ;  /* 0xfffe880410277984 */ /* 0x000f220008000800 */
[----:B------:R-:W-:Y:S01]  /*11a0*/  FFMA R36, R34, R47, R36 ;  /* 0x0000002f22247223 */ /* 0x000fe20000000024 */
[C---:B0-----:R-:W-:Y:S01]  /*11b0*/  FFMA R52, R32.reuse, R51, R26 ;  /* 0x0000003320347223 */ /* 0x041fe2000000001a */
[C---:B------:R-:W-:Y:S01]  /*11c0*/  FFMA R35, R32.reuse, R29, R35 ;  /* 0x0000001d20237223 */ /* 0x040fe20000000023 */
[----:B------:R-:W0:Y:S01]  /*11d0*/  LDS R25, [R16+UR4+-0xf4] ;  /* 0xffff0c0410197984 */ /* 0x000e220008000800 */
[C---:B------:R-:W-:Y:S01]  /*11e0*/  FFMA R18, R32.reuse, R41, R18 ;  /* 0x0000002920127223 */ /* 0x040fe20000000012 */
[----:B------:R-:W-:-:S02]  /*11f0*/  FFMA R22, R32, R47, R22 ;  /* 0x0000002f20167223 */ /* 0x000fc40000000016 */
[----:B------:R-:W5:Y:S01]  /*1200*/  LDS R33, [R16+UR4+-0x70] ;  /* 0xffff900410217984 */ /* 0x000f620008000800 */
[----:B-1----:R-:W-:-:S03]  /*1210*/  FFMA R27, R44, R23, R27 ;  /* 0x000000172c1b7223 */ /* 0x002fc6000000001b */
[----:B------:R-:W1:Y:S01]  /*1220*/  LDS R37, [R16+UR4+0x14] ;  /* 0x0000140410257984 */ /* 0x000e620008000800 */
[----:B--2---:R-:W-:-:S03]  /*1230*/  FFMA R28, R44, R21, R28 ;  /* 0x000000152c1c7223 */ /* 0x004fc6000000001c */
[----:B------:R-:W2:Y:S01]  /*1240*/  LDS R20, [R49+UR4+0x184] ;  /* 0x0001840431147984 */ /* 0x000ea20008000800 */
[----:B------:R-:W-:-:S03]  /*1250*/  FFMA R54, R44, R19, R54 ;  /* 0x000000132c367223 */ /* 0x000fc60000000036 */
[----:B------:R-:W2:Y:S01]  /*1260*/  LDS R34, [R49+UR4+-0x78] ;  /* 0xffff880431227984 */ /* 0x000ea20008000800 */
[----:B------:R-:W-:-:S03]  /*1270*/  FFMA R30, R44, R17, R30 ;  /* 0x000000112c1e7223 */ /* 0x000fc6000000001e */
[----:B------:R-:W2:Y:S01]  /*1280*/  LDS R26, [R49+UR4+0x88] ;  /* 0x00008804311a7984 */ /* 0x000ea20008000800 */
[----:B---3--:R-:W-:-:S03]  /*1290*/  FFMA R31, R40, R23, R31 ;  /* 0x00000017281f7223 */ /* 0x008fc6000000001f */
[----:B------:R-:W3:Y:S01]  /*12a0*/  LDS R32, [R49+UR4+0x188] ;  /* 0x0001880431207984 */ /* 0x000ee20008000800 */
[C---:B------:R-:W-:Y:S01]  /*12b0*/  FFMA R38, R40.reuse, R21, R38 ;  /* 0x0000001528267223 */ /* 0x040fe20000000026 */
[----:B------:R-:W-:Y:S01]  /*12c0*/  FFMA R24, R40, R19, R24 ;  /* 0x0000001328187223 */ /* 0x000fe20000000018 */
[C---:B------:R-:W-:Y:S01]  /*12d0*/  FFMA R43, R50.reuse, R23, R43 ;  /* 0x00000017322b7223 */ /* 0x040fe2000000002b */
[C---:B------:R-:W-:Y:S01]  /*12e0*/  FFMA R46, R50.reuse, R21, R46 ;  /* 0x00000015322e7223 */ /* 0x040fe2000000002e */
[C---:B------:R-:W-:Y:S01]  /*12f0*/  FFMA R86, R50.reuse, R19, R86 ;  /* 0x0000001332567223 */ /* 0x040fe20000000056 */
[-C--:B------:R-:W-:Y:S01]  /*1300*/  FFMA R36, R50, R17.reuse, R36 ;  /* 0x0000001132247223 */ /* 0x080fe20000000024 */
[----:B------:R-:W-:Y:S01]  /*1310*/  FFMA R80, R40, R17, R80 ;  /* 0x0000001128507223 */ /* 0x000fe20000000050 */
[----:B------:R-:W-:Y:S01]  /*1320*/  LDS R29, [R49+UR4+-0x174] ;  /* 0xfffe8c04311d7984 */ /* 0x000fe20008000800 */
[----:B----4-:R-:W-:-:S03]  /*1330*/  FFMA R27, R42, R39, R27 ;  /* 0x000000272a1b7223 */ /* 0x010fc6000000001b */
[----:B------:R-:W4:Y:S01]  /*1340*/  LDS R50, [R16+UR4+-0x174] ;  /* 0xfffe8c0410327984 */ /* 0x000f220008000800 */
[----:B0-----:R-:W-:-:S03]  /*1350*/  FFMA R28, R42, R25, R28 ;  /* 0x000000192a1c7223 */ /* 0x001fc6000000001c */
[----:B------:R-:W0:Y:S01]  /*1360*/  LDS R45, [R16+UR4+-0xf0] ;  /* 0xffff1004102d7984 */ /* 0x000e220008000800 */
[----:B-----5:R-:W-:-:S03]  /*1370*/  FFMA R54, R42, R33, R54 ;  /* 0x000000212a367223 */ /* 0x020fc60000000036 */
[----:B------:R-:W5:Y:S01]  /*1380*/  LDS R44, [R16+UR4+-0x6c] ;  /* 0xffff9404102c7984 */ /* 0x000f620008000800 */
[----:B-1----:R-:W-:-:S03]  /*1390*/  FFMA R30, R42, R37, R30 ;  /* 0x000000252a1e7223 */ /* 0x002fc6000000001e */
[----:B------:R-:W1:Y:S01]  /*13a0*/  LDS R41, [R49+UR4+-0x74] ;  /* 0xffff8c0431297984 */ /* 0x000e620008000800 */
[----:B--2---:R-:W-:-:S03]  /*13b0*/  FFMA R35, R20, R23, R35 ;  /* 0x0000001714237223 */ /* 0x004fc60000000023 */
[----:B------:R-:W2:Y:S01]  /*13c0*/  LDS R42, [R16+UR4+0x18] ;  /* 0x00001804102a7984 */ /* 0x000ea20008000800 */
[C---:B------:R-:W-:Y:S01]  /*13d0*/  FFMA R52, R20.reuse, R21, R52 ;  /* 0x0000001514347223 */ /* 0x040fe20000000034 */
[----:B------:R-:W-:Y:S01]  /*13e0*/  FFMA R18, R20, R19, R18 ;  /* 0x0000001314127223 */ /* 0x000fe20000000012 */
[C---:B------:R-:W-:Y:S01]  /*13f0*/  FFMA R96, R34.reuse, R39, R31 ;  /* 0x0000002722607223 */ /* 0x040fe2000000001f */
[----:B------:R-:W2:Y:S01]  /*1400*/  LDS R23, [R49+UR4+0x8c] ;  /* 0x00008c0431177984 */ /* 0x000ea20008000800 */
[C---:B------:R-:W-:Y:S01]  /*1410*/  FFMA R38, R34.reuse, R25, R38 ;  /* 0x0000001922267223 */ /* 0x040fe20000000026 */
[C---:B------:R-:W-:Y:S01]  /*1420*/  FFMA R31, R34.reuse, R33, R24 ;  /* 0x00000021221f7223 */ /* 0x040fe20000000018 */
[----:B------:R-:W-:Y:S01]  /*1430*/  FFMA R47, R34, R37, R80 ;  /* 0x00000025222f7223 */ /* 0x000fe20000000050 */
[----:B------:R-:W2:Y:S01]  /*1440*/  LDS R51, [R49+UR4+0x18c] ;  /* 0x00018c0431337984 */ /* 0x000ea20008000800 */
[C---:B------:R-:W-:Y:S01]  /*1450*/  FFMA R34, R26.reuse, R39, R43 ;  /* 0x000000271a227223 */ /* 0x040fe2000000002b */
[C---:B------:R-:W-:Y:S01]  /*1460*/  FFMA R46, R26.reuse, R25, R46 ;  /* 0x000000191a2e7223 */ /* 0x040fe2000000002e */
[C---:B------:R-:W-:Y:S01]  /*1470*/  FFMA R43, R26.reuse, R33, R86 ;  /* 0x000000211a2b7223 */ /* 0x040fe20000000056 */
[----:B------:R-:W-:Y:S01]  /*1480*/  FFMA R53, R26, R37, R36 ;  /* 0x000000251a357223 */ /* 0x000fe20000000024 */
[----:B------:R-:W-:Y:S01]  /*1490*/  FFMA R22, R20, R17, R22 ;  /* 0x0000001114167223 */ /* 0x000fe20000000016 */
[----:B------:R-:W-:Y:S01]  /*14a0*/  LDS R40, [R16+UR4+0x1c] ;  /* 0x00001c0410287984 */ /* 0x000fe20008000800 */
[C---:B---3--:R-:W-:Y:S01]  /*14b0*/  FFMA R80, R32.reuse, R39, R35 ;  /* 0x0000002720507223 */ /* 0x048fe20000000023 */
[C---:B------:R-:W-:Y:S01]  /*14c0*/  FFMA R52, R32.reuse, R25, R52 ;  /* 0x0000001920347223 */ /* 0x040fe20000000034 */
[C---:B------:R-:W-:Y:S01]  /*14d0*/  FFMA R33, R32.reuse, R33, R18 ;  /* 0x0000002120217223 */ /* 0x040fe20000000012 */
[----:B------:R-:W3:Y:S01]  /*14e0*/  LDS R26, [R49+UR4+-0x70] ;  /* 0xffff9004311a7984 */ /* 0x000ee20008000800 */
[----:B------:R-:W-:-:S03]  /*14f0*/  FFMA R37, R32, R37, R22 ;  /* 0x0000002520257223 */ /* 0x000fc60000000016 */
[----:B------:R-:W3:Y:S01]  /*1500*/  LDS R36, [R49+UR4+-0x170] ;  /* 0xfffe900431247984 */ /* 0x000ee20008000800 */
[----:B----4-:R-:W-:-:S03]  /*1510*/  FFMA R27, R29, R50, R27 ;  /* 0x000000321d1b7223 */ /* 0x010fc6000000001b */
[----:B------:R-:W4:Y:S01]  /*1520*/  LDS R21, [R16+UR4+-0x170] ;  /* 0xfffe900410157984 */ /* 0x000f220008000800 */
[----:B0-----:R-:W-:-:S03]  /*1530*/  FFMA R28, R29, R45, R28 ;  /* 0x0000002d1d1c7223 */ /* 0x001fc6000000001c */
[----:B------:R-:W0:Y:S01]  /*1540*/  LDS R19, [R16+UR4+-0xec] ;  /* 0xffff140410137984 */ /* 0x000e220008000800 */
[----:B-----5:R-:W-:-:S03]  /*1550*/  FFMA R54, R29, R44, R54 ;  /* 0x0000002c1d367223 */ /* 0x020fc60000000036 */
[----:B------:R-:W5:Y:S01]  /*1560*/  LDS R17, [R16+UR4+-0x68] ;  /* 0xffff980410117984 */ /* 0x000f620008000800 */
[C---:B-1----:R-:W-:Y:S01]  /*1570*/  FFMA R18, R41.reuse, R44, R31 ;  /* 0x0000002c29127223 */ /* 0x042fe2000000001f */
[C---:B------:R-:W-:Y:S02]  /*1580*/  FFMA R25, R41.reuse, R50, R96 ;  /* 0x0000003229197223 */ /* 0x040fe40000000060 */
[----:B------:R-:W1:Y:S01]  /*1590*/  LDS R24, [R49+UR4+0x90] ;  /* 0x0000900431187984 */ /* 0x000e620008000800 */
[-C--:B------:R-:W-:Y:S01]  /*15a0*/  FFMA R22, R41, R45.reuse, R38 ;  /* 0x0000002d29167223 */ /* 0x080fe20000000026 */
[-C--:B--2---:R-:W-:Y:S01]  /*15b0*/  FFMA R29, R29, R42.reuse, R30 ;  /* 0x0000002a1d1d7223 */ /* 0x084fe2000000001e */
[----:B------:R-:W-:Y:S01]  /*15c0*/  FFMA R35, R41, R42, R47 ;  /* 0x0000002a29237223 */ /* 0x000fe2000000002f */
[----:B------:R-:W2:Y:S01]  /*15d0*/  LDS R20, [R49+UR4+0x190] ;  /* 0x0001900431147984 */ /* 0x000ea20008000800 */
[----:B------:R-:W-:Y:S01]  /*15e0*/  UIADD3 UR4, UPT, UPT, UR4, 0x20, URZ ;  /* 0x0000002004047890 */ /* 0x000fe2000fffe0ff */
[C---:B------:R-:W-:Y:S01]  /*15f0*/  FFMA R31, R23.reuse, R50, R34 ;  /* 0x00000032171f7223 */ /* 0x040fe20000000022 */
[CC--:B------:R-:W-:Y:S01]  /*1600*/  FFMA R32, R23.reuse, R45.reuse, R46 ;  /* 0x0000002d17207223 */ /* 0x0c0fe2000000002e */
[C---:B------:R-:W-:Y:S01]  /*1610*/  FFMA R30, R23.reuse, R44, R43 ;  /* 0x0000002c171e7223 */ /* 0x040fe2000000002b */
[----:B------:R-:W-:Y:S01]  /*1620*/  UISETP.NE.AND UP0, UPT, UR4, 0x20c, UPT ;  /* 0x0000020c0400788c */ /* 0x000fe2000bf05270 */
[----:B------:R-:W-:Y:S01]  /*1630*/  FFMA R53, R23, R42, R53 ;  /* 0x0000002a17357223 */ /* 0x000fe20000000035 */
[C---:B------:R-:W-:Y:S01]  /*1640*/  FFMA R23, R51.reuse, R50, R80 ;  /* 0x0000003233177223 */ /* 0x040fe20000000050 */
[C---:B------:R-:W-:Y:S01]  /*1650*/  FFMA R52, R51.reuse, R45, R52 ;  /* 0x0000002d33347223 */ /* 0x040fe20000000034 */
[C---:B------:R-:W-:Y:S01]  /*1660*/  FFMA R50, R51.reuse, R44, R33 ;  /* 0x0000002c33327223 */ /* 0x040fe20000000021 */
[----:B------:R-:W-:Y:S01]  /*1670*/  FFMA R51, R51, R42, R37 ;  /* 0x0000002a33337223 */ /* 0x000fe20000000025 */
[-C--:B---3--:R-:W-:Y:S01]  /*1680*/  FFMA R37, R26, R40.reuse, R35 ;  /* 0x000000281a257223 */ /* 0x088fe20000000023 */
[CC--:B------:R-:W-:Y:S01]  /*1690*/  FFMA R45, R36.reuse, R40.reuse, R29 ;  /* 0x00000028242d7223 */ /* 0x0c0fe2000000001d */
[-C--:B----4-:R-:W-:Y:S01]  /*16a0*/  FFMA R42, R36, R21.reuse, R27 ;  /* 0x00000015242a7223 */ /* 0x090fe2000000001b */
[----:B------:R-:W-:Y:S01]  /*16b0*/  FFMA R38, R26, R21, R25 ;  /* 0x000000151a267223 */ /* 0x000fe20000000019 */
[-C--:B0-----:R-:W-:Y:S01]  /*16c0*/  FFMA R47, R36, R19.reuse, R28 ;  /* 0x00000013242f7223 */ /* 0x081fe2000000001c */
[----:B------:R-:W-:Y:S01]  /*16d0*/  FFMA R41, R26, R19, R22 ;  /* 0x000000131a297223 */ /* 0x000fe20000000016 */
[-C--:B-----5:R-:W-:Y:S01]  /*16e0*/  FFMA R46, R36, R17.reuse, R54 ;  /* 0x00000011242e7223 */ /* 0x0a0fe20000000036 */
[----:B------:R-:W-:Y:S01]  /*16f0*/  FFMA R44, R26, R17, R18 ;  /* 0x000000111a2c7223 */ /* 0x000fe20000000012 */
[C---:B-1----:R-:W-:Y:S01]  /*1700*/  FFMA R39, R24.reuse, R19, R32 ;  /* 0x0000001318277223 */ /* 0x042fe20000000020 */
[CC--:B------:R-:W-:Y:S01]  /*1710*/  FFMA R35, R24.reuse, R40.reuse, R53 ;  /* 0x0000002818237223 */ /* 0x0c0fe20000000035 */
[C---:B------:R-:W-:Y:S01]  /*1720*/  FFMA R43, R24.reuse, R21, R31 ;  /* 0x00000015182b7223 */ /* 0x040fe2000000001f */
[----:B------:R-:W-:Y:S01]  /*1730*/  FFMA R36, R24, R17, R30 ;  /* 0x0000001118247223 */ /* 0x000fe2000000001e */
[C---:B--2---:R-:W-:Y:S01]  /*1740*/  FFMA R34, R20.reuse, R21, R23 ;  /* 0x0000001514227223 */ /* 0x044fe20000000017 */
[C---:B------:R-:W-:Y:S01]  /*1750*/  FFMA R33, R20.reuse, R19, R52 ;  /* 0x0000001314217223 */ /* 0x040fe20000000034 */
[C---:B------:R-:W-:Y:S01]  /*1760*/  FFMA R32, R20.reuse, R17, R50 ;  /* 0x0000001114207223 */ /* 0x040fe20000000032 */
[----:B------:R-:W-:Y:S01]  /*1770*/  FFMA R40, R20, R40, R51 ;  /* 0x0000002814287223 */ /* 0x000fe20000000033 */
[----:B------:R-:W-:Y:S06]  /*1780*/  BRA.U UP0, `(.L_x_0) ;  /* 0xfffffff100f47547 */ /* 0x000fec000b83ffff */
[----:B------:R-:W-:Y:S01]  /*1790*/  BAR.SYNC.DEFER_BLOCKING 0x0 ;  /* 0x0000000000007b1d */ /* 0x000fe20000010000 */
[----:B------:R-:W-:Y:S01]  /*17a0*/  HFMA2 R49, -RZ, RZ, 0, 1.9073486328125e-06 ;  /* 0x00000020ff317431 */ /* 0x000fe200000001ff */
[----:B------:R-:W-:-:S04]  /*17b0*/  UPLOP3.LUT UP0, UPT, UPT, UPT, UPT, 0x40, 0x4 ;  /* 0x000000000004789c */ /* 0x000fc80003f0e870 */
[----:B------:R-:W-:Y:S07]  /*17c0*/  BRA.U UP1, `(.L_x_1) ;  /* 0xfffffff101007547 */ /* 0x000fee000b83ffff */
[----:B------:R-:W0:Y:S01]  /*17d0*/  S2R R79, SR_CTAID.Y ;  /* 0x00000000004f7919 */ /* 0x000e220000002600 */
[----:B------:R-:W1:Y:S01]  /*17e0*/  LDCU UR4, c[0x0][0x3ac] ;  /* 0x00007580ff0477ac */ /* 0x000e620008000800 */
[----:B------:R-:W-:Y:S02]  /*17f0*/  SHF.L.U32 R80, R87, 0x2, RZ ;  /* 0x0000000257507819 */ /* 0x000fe400000006ff */
[----:B------:R-:W-:Y:S02]  /*1800*/  LEA R16, R75, R12, 0x5 ;  /* 0x0000000c4b107211 */ /* 0x000fe400078e28ff */
[----:B------:R-:W-:Y:S02]  /*1810*/  IADD3 R81, PT, PT, R93, 0x4080, RZ ;  /* 0x000040805d517810 */ /* 0x000fe40007ffe0ff */
[C---:B------:R-:W-:Y:S02]  /*1820*/  IADD3 R24, PT, PT, R16.reuse, 0x2, RZ ;  /* 0x0000000210187810 */ /* 0x040fe40007ffe0ff */
[----:B------:R-:W-:-:S02]  /*1830*/  IADD3 R20, PT, PT, R16, 0x3, RZ ;  /* 0x0000000310147810 */ /* 0x000fc40007ffe0ff */
[----:B------:R-:W-:Y:S02]  /*1840*/  LEA R81, R92, R81, 0x18 ;  /* 0x000000515c517211 */ /* 0x000fe400078ec0ff */
[----:B------:R-:W-:Y:S02]  /*1850*/  SHF.L.U32 R86, R91, 0x4, RZ ;  /* 0x000000045b567819 */ /* 0x000fe400000006ff */
[----:B------:R-:W-:Y:S01]  /*1860*/  IADD3 R93, PT, PT, R93, 0x3080, RZ ;  /* 0x000030805d5d7810 */ /* 0x000fe20007ffe0ff */
[----:B------:R-:W-:Y:S01]  /*1870*/  IMAD R87, R87, 0x210, R81 ;  /* 0x0000021057577824 */ /* 0x000fe200078e0251 */
[----:B------:R-:W-:Y:S01]  /*1880*/  SHF.L.U32 R91, R91, 0x3, RZ ;  /* 0x000000035b5b7819 */ /* 0x000fe200000006ff */
[----:B-1----:R-:W-:Y:S01]  /*1890*/  FMUL R18, R46, UR4 ;  /* 0x000000042e127c20 */ /* 0x002fe20008400000 */
[----:B------:R-:W-:Y:S01]  /*18a0*/  FMUL R21, R44, UR4 ;  /* 0x000000042c157c20 */ /* 0x000fe20008400000 */
        /* <DEDUP_REMOVED lines=9> */
[----:B------:R-:W-:-:S02]  /*1940*/  LEA R93, R92, R93, 0x18 ;  /* 0x0000005d5c5d7211 */ /* 0x000fc400078ec0ff */
[----:B0-----:R-:W-:-:S04]  /*1950*/  LEA R79, R79, R80, 0x5 ;  /* 0x000000504f4f7211 */ /* 0x001fc800078e28ff */
[----:B------:R-:W-:Y:S02]  /*1960*/  IADD3 R17, PT, PT, R79, 0x1, RZ ;  /* 0x000000014f117810 */ /* 0x000fe40007ffe0ff */
[C---:B------:R-:W-:Y:S02]  /*1970*/  ISETP.GE.U32.AND P5, PT, R16.reuse, R79, PT ;  /* 0x0000004f1000720c */ /* 0x040fe40003fa6070 */
[-C--:B------:R-:W-:Y:S02]  /*1980*/  ISETP.GT.U32.AND P1, PT, R16, R17.reuse, PT ;  /* 0x000000111000720c */ /* 0x080fe40003f24070 */
[-C--:B------:R-:W-:Y:S02]  /*1990*/  ISETP.GT.U32.AND P6, PT, R24, R17.reuse, PT ;  /* 0x000000111800720c */ /* 0x080fe40003fc4070 */
[----:B------:R-:W-:Y:S01]  /*19a0*/  ISETP.GT.U32.AND P0, PT, R20, R17, PT ;  /* 0x000000111400720c */ /* 0x000fe20003f04070 */
[----:B------:R-:W-:Y:S01]  /*19b0*/  FMUL R17, R47, UR4 ;  /* 0x000000042f117c20 */ /* 0x000fe20008400000 */
[----:B------:R-:W-:-:S02]  /*19c0*/  ISETP.GT.U32.AND P3, PT, R24, R79, PT ;  /* 0x0000004f1800720c */ /* 0x000fc40003f64070 */
[----:B------:R-:W-:Y:S02]  /*19d0*/  IADD3 R19, PT, PT, R79, 0x2, RZ ;  /* 0x000000024f137810 */ /* 0x000fe40007ffe0ff */
[----:B------:R-:W-:Y:S02]  /*19e0*/  FSEL R17, R17, -INF , !P5 ;  /* 0xff80000011117808 */ /* 0x000fe40006800000 */
[----:B------:R-:W-:Y:S02]  /*19f0*/  FSEL R18, R18, -INF , !P3 ;  /* 0xff80000012127808 */ /* 0x000fe40005800000 */
[-C--:B------:R-:W-:Y:S02]  /*1a00*/  ISETP.GT.U32.AND P4, PT, R20, R19.reuse, PT ;  /* 0x000000131400720c */ /* 0x080fe40003f84070 */
[CC--:B------:R-:W-:Y:S02]  /*1a10*/  ISETP.GT.U32.AND P5, PT, R16.reuse, R19.reuse, PT ;  /* 0x000000131000720c */ /* 0x0c0fe40003fa4070 */
[----:B------:R-:W-:Y:S01]  /*1a20*/  ISETP.GE.U32.AND P3, PT, R16, R19, PT ;  /* 0x000000131000720c */ /* 0x000fe20003f66070 */
[----:B------:R-:W-:Y:S01]  /*1a30*/  FMUL R19, R45, UR4 ;  /* 0x000000042d137c20 */ /* 0x000fe20008400000 */
[----:B------:R-:W-:-:S02]  /*1a40*/  ISETP.GT.U32.AND P2, PT, R20, R79, PT ;  /* 0x0000004f1400720c */ /* 0x000fc40003f44070 */
[----:B------:R-:W-:Y:S02]  /*1a50*/  LOP3.LUT R20, R86, 0x70, RZ, 0xc0, !PT ;  /* 0x0000007056147812 */ /* 0x000fe400078ec0ff */
[----:B------:R-:W-:Y:S02]  /*1a60*/  FSEL R19, R19, -INF , !P2 ;  /* 0xff80000013137808 */ /* 0x000fe40005000000 */
[----:B------:R-:W-:Y:S02]  /*1a70*/  IADD3 R25, PT, PT, R79, 0x3, RZ ;  /* 0x000000034f197810 */ /* 0x000fe40007ffe0ff */
[----:B------:R-:W-:Y:S02]  /*1a80*/  ISETP.GT.U32.AND P2, PT, R16, R79, PT ;  /* 0x0000004f1000720c */ /* 0x000fe40003f44070 */
[----:B------:R-:W-:Y:S02]  /*1a90*/  FSEL R21, R21, -INF , !P6 ;  /* 0xff80000015157808 */ /* 0x000fe40007000000 */
[----:B------:R-:W-:-:S02]  /*1aa0*/  FSEL R22, R22, -INF , !P5 ;  /* 0xff80000016167808 */ /* 0x000fc40006800000 */
[----:B------:R-:W-:Y:S02]  /*1ab0*/  IADD3 R99, PT, PT, R87, R20, RZ ;  /* 0x0000001457637210 */ /* 0x000fe40007ffe0ff */
[----:B------:R-:W-:Y:S02]  /*1ac0*/  FSEL R23, R23, -INF , !P3 ;  /* 0xff80000017177808 */ /* 0x000fe40005800000 */
[CC--:B------:R-:W-:Y:S02]  /*1ad0*/  ISETP.GT.U32.AND P6, PT, R16.reuse, R25.reuse, PT ;  /* 0x000000191000720c */ /* 0x0c0fe40003fc4070 */
[-C--:B------:R-:W-:Y:S01]  /*1ae0*/  ISETP.GE.U32.AND P5, PT, R16, R25.reuse, PT ;  /* 0x000000191000720c */ /* 0x080fe20003fa6070 */
[----:B------:R-:W-:Y:S01]  /*1af0*/  FMUL R16, R42, UR4 ;  /* 0x000000042a107c20 */ /* 0x000fe20008400000 */
[----:B------:R-:W-:Y:S01]  /*1b00*/  FSEL R20, R41, -INF , !P2 ;  /* 0xff80000029147808 */ /* 0x000fe20005000000 */
[----:B------:R0:W-:Y:S01]  /*1b10*/  STS.64 [R99+0x108], R22 ;  /* 0x0001081663007388 */ /* 0x0001e20000000a00 */
[----:B------:R-:W-:Y:S01]  /*1b20*/  ISETP.GT.U32.AND P3, PT, R24, R25, PT ;  /* 0x000000191800720c */ /* 0x000fe20003f64070 */
[----:B------:R-:W-:Y:S01]  /*1b30*/  FMUL R24, R36, UR4 ;  /* 0x0000000424187c20 */ /* 0x000fe20008400000 */
[----:B------:R-:W-:Y:S01]  /*1b40*/  FMUL R25, R35, UR4 ;  /* 0x0000000423197c20 */ /* 0x000fe20008400000 */
[----:B------:R1:W-:Y:S01]  /*1b50*/  STS.64 [R99+0x88], R20 ;  /* 0x0000881463007388 */ /* 0x0003e20000000a00 */
[----:B------:R-:W-:Y:S01]  /*1b60*/  FSEL R16, R16, -INF , !P2 ;  /* 0xff80000010107808 */ /* 0x000fe20005000000 */
[----:B------:R-:W2:Y:S01]  /*1b70*/  LDCU UR4, c[0x0][0x3a8] ;  /* 0x00007500ff0477ac */ /* 0x000ea20008000800 */
[----:B------:R-:W-:-:S02]  /*1b80*/  FSEL R40, R40, -INF , !P2 ;  /* 0xff80000028287808 */ /* 0x000fc40005000000 */
[----:B------:R-:W-:Y:S01]  /*1b90*/  FSEL R24, R24, -INF , !P2 ;  /* 0xff80000018187808 */ /* 0x000fe20005000000 */
[----:B------:R-:W-:Y:S01]  /*1ba0*/  STS.128 [R99], R16 ;  /* 0x0000001063007388 */ /* 0x000fe20000000c00 */
[----:B------:R-:W-:Y:S02]  /*1bb0*/  FSEL R25, R25, -INF , !P4 ;  /* 0xff80000019197808 */ /* 0x000fe40006000000 */
[----:B0-----:R-:W-:Y:S01]  /*1bc0*/  FSEL R22, R38, -INF , !P1 ;  /* 0xff80000026167808 */ /* 0x001fe20004800000 */
[----:B------:R-:W-:Y:S01]  /*1bd0*/  STS [R99+0x198], R40 ;  /* 0x0001982863007388 */ /* 0x000fe20000000800 */
[----:B------:R-:W-:Y:S02]  /*1be0*/  FSEL R44, R37, -INF , !P0 ;  /* 0xff800000252c7808 */ /* 0x000fe40004000000 */
[----:B-1----:R-:W-:Y:S01]  /*1bf0*/  FSEL R20, R33, -INF , !P5 ;  /* 0xff80000021147808 */ /* 0x002fe20006800000 */
[----:B------:R-:W-:Y:S01]  /*1c00*/  STS.64 [R99+0x110], R24 ;  /* 0x0001101863007388 */ /* 0x000fe20000000a00 */
[----:B------:R-:W-:-:S02]  /*1c10*/  FSEL R21, R32, -INF , !P3 ;  /* 0xff80000020157808 */ /* 0x000fc40005800000 */
[----:B------:R-:W-:Y:S01]  /*1c20*/  FSEL R46, R34, -INF , !P6 ;  /* 0xff800000222e7808 */ /* 0x000fe20007000000 */
[----:B------:R-:W-:Y:S04]  /*1c30*/  STS [R99+0x84], R22 ;  /* 0x0000841663007388 */ /* 0x000fe80000000800 */
[----:B------:R-:W-:Y:S04]  /*1c40*/  STS.64 [R99+0x190], R20 ;  /* 0x0001901463007388 */ /* 0x000fe80000000a00 */
[----:B------:R-:W-:Y:S04]  /*1c50*/  STS [R99+0x90], R44 ;  /* 0x0000902c63007388 */ /* 0x000fe80000000800 */
[----:B------:R-:W-:Y:S01]  /*1c60*/  STS [R99+0x18c], R46 ;  /* 0x00018c2e63007388 */ /* 0x000fe20000000800 */
[----:B------:R-:W-:Y:S06]  /*1c70*/  BAR.SYNC.DEFER_BLOCKING 0x0 ;  /* 0x0000000000007b1d */ /* 0x000fec0000010000 */
[----:B------:R-:W0:Y:S04]  /*1c80*/  LDS.128 R16, [R87+0x80] ;  /* 0x0000800057107984 */ /* 0x000e280000000c00 */
[----:B------:R-:W1:Y:S04]  /*1c90*/  LDS.128 R28, [R87+0x90] ;  /* 0x00009000571c7984 */ /* 0x000e680000000c00 */
[----:B------:R-:W3:Y:S04]  /*1ca0*/  LDS.128 R40, [R87+0xa0] ;  /* 0x0000a00057287984 */ /* 0x000ee80000000c00 */
[----:B------:R-:W4:Y:S04]  /*1cb0*/  LDS.128 R32, [R87+0xb0] ;  /* 0x0000b00057207984 */ /* 0x000f280000000c00 */
[----:B------:R-:W-:Y:S04]  /*1cc0*/  LDS.128 R36, [R87+0xc0] ;  /* 0x0000c00057247984 */ /* 0x000fe80000000c00 */
[----:B------:R-:W5:Y:S04]  /*1cd0*/  LDS.128 R24, [R87+0x100] ;  /* 0x0001000057187984 */ /* 0x000f680000000c00 */
[----:B------:R-:W2:Y:S04]  /*1ce0*/  LDS.128 R20, [R87+0x110] ;  /* 0x0001100057147984 */ /* 0x000ea80000000c00 */
[----:B------:R-:W2:Y:S04]  /*1cf0*/  LDS.128 R44, [R87] ;  /* 0x00000000572c7984 */ /* 0x000ea80000000c00 */
[----:B------:R-:W-:Y:S04]  /*1d00*/  LDS.128 R52, [R87+0x20] ;  /* 0x0000200057347984 */ /* 0x000fe80000000c00 */
[----:B------:R-:W-:Y:S01]  /*1d10*/  LDS.128 R48, [R87+0x40] ;  /* 0x0000400057307984 */ /* 0x000fe20000000c00 */
[----:B0-----:R-:W-:-:S04]  /*1d20*/  FMNMX3 R17, R17, -INF , R18, !PT ;  /* 0xff80000011117876 */ /* 0x001fc80007800012 */
[----:B-1----:R-:W-:Y:S02]  /*1d30*/  FMNMX3 R28, R17, R19, R28, !PT ;  /* 0x00000013111c7276 */ /* 0x002fe4000780001c */
[----:B------:R-:W0:Y:S02]  /*1d40*/  LDS.128 R16, [R87+0xd0] ;  /* 0x0000d00057107984 */ /* 0x000e240000000c00 */
[----:B------:R-:W-:-:S04]  /*1d50*/  FMNMX3 R28, R28, R29, R30, !PT ;  /* 0x0000001d1c1c7276 */ /* 0x000fc8000780001e */
[----:B---3--:R-:W-:-:S04]  /*1d60*/  FMNMX3 R28, R28, R31, R40, !PT ;  /* 0x0000001f1c1c7276 */ /* 0x008fc80007800028 */
[----:B------:R-:W-:-:S04]  /*1d70*/  FMNMX3 R28, R28, R41, R42, !PT ;  /* 0x000000291c1c7276 */ /* 0x000fc8000780002a */
[----:B----4-:R-:W-:Y:S02]  /*1d80*/  FMNMX3 R28, R28, R43, R32, !PT ;  /* 0x0000002b1c1c7276 */ /* 0x010fe40007800020 */
[----:B------:R-:W1:Y:S01]  /*1d90*/  LDS.128 R40, [R87+0xe0] ;  /* 0x0000e00057287984 */ /* 0x000e620000000c00 */
[----:B-----5:R-:W-:Y:S02]  /*1da0*/  FMNMX3 R26, R26, -INF , R27, !PT ;  /* 0xff8000001a1a7876 */ /* 0x020fe4000780001b */
[----:B------:R-:W-:Y:S01]  /*1db0*/  FMNMX3 R33, R28, R33, R34, !PT ;  /* 0x000000211c217276 */ /* 0x000fe20007800022 */
[----:B------:R-:W-:Y:S01]  /*1dc0*/  LDS R27, [R99+0x8] ;  /* 0x00000800631b7984 */ /* 0x000fe20000000800 */
[----:B--2---:R-:W-:Y:S02]  /*1dd0*/  FMNMX3 R20, R26, R20, R21, !PT ;  /* 0x000000141a147276 */ /* 0x004fe40007800015 */
[----:B------:R-:W-:Y:S01]  /*1de0*/  FMNMX3 R33, R33, R35, R36, !PT ;  /* 0x0000002321217276 */ /* 0x000fe20007800024 */
[----:B------:R-:W2:Y:S01]  /*1df0*/  LDS.128 R28, [R87+0x120] ;  /* 0x00012000571c7984 */ /* 0x000ea20000000c00 */
[----:B------:R-:W-:-:S02]  /*1e00*/  FMNMX3 R20, R20, R22, R23, !PT ;  /* 0x0000001614147276 */ /* 0x000fc40007800017 */
[----:B------:R-:W-:Y:S02]  /*1e10*/  FMNMX3 R37, R33, R37, R38, !PT ;  /* 0x0000002521257276 */ /* 0x000fe40007800026 */
[----:B------:R-:W3:Y:S01]  /*1e20*/  LDS.128 R32, [R87+0x10] ;  /* 0x0000100057207984 */ /* 0x000ee20000000c00 */
[----:B------:R-:W-:-:S04]  /*1e30*/  FMNMX3 R44, R44, -INF , R45, !PT ;  /* 0xff8000002c2c7876 */ /* 0x000fc8000780002d */
[----:B------:R-:W-:Y:S02]  /*1e40*/  FMNMX3 R25, R44, R46, R47, !PT ;  /* 0x0000002e2c197276 */ /* 0x000fe4000780002f */
[----:B------:R-:W-:Y:S01]  /*1e50*/  LDS.128 R44, [R87+0x30] ;  /* 0x00003000572c7984 */ /* 0x000fe20000000c00 */
[----:B0-----:R-:W-:-:S03]  /*1e60*/  FMNMX3 R16, R37, R39, R16, !PT ;  /* 0x0000002725107276 */ /* 0x001fc60007800010 */
[----:B------:R-:W0:Y:S01]  /*1e70*/  LDS.128 R36, [R87+0x130] ;  /* 0x0001300057247984 */ /* 0x000e220000000c00 */
[----:B------:R-:W-:-:S04]  /*1e80*/  FMNMX3 R16, R16, R17, R18, !PT ;  /* 0x0000001110107276 */ /* 0x000fc80007800012 */
[----:B-1----:R-:W-:Y:S02]  /*1e90*/  FMNMX3 R40, R16, R19, R40, !PT ;  /* 0x0000001310287276 */ /* 0x002fe40007800028 */
[----:B------:R-:W1:Y:S02]  /*1ea0*/  LDS.128 R16, [R87+0x140] ;  /* 0x0001400057107984 */ /* 0x000e640000000c00 */
[----:B------:R-:W-:Y:S02]  /*1eb0*/  FMNMX3 R41, R40, R41, R42, !PT ;  /* 0x0000002928297276 */ /* 0x000fe4000780002a */
[----:B--2---:R-:W-:Y:S02]  /*1ec0*/  FMNMX3 R28, R20, R28, R29, !PT ;  /* 0x0000001c141c7276 */ /* 0x004fe4000780001d */
[----:B------:R-:W2:Y:S02]  /*1ed0*/  LDS.128 R20, [R87+0xf0] ;  /* 0x0000f00057147984 */ /* 0x000ea40000000c00 */
[----:B------:R-:W-:-:S02]  /*1ee0*/  FMNMX3 R28, R28, R30, R31, !PT ;  /* 0x0000001e1c1c7276 */ /* 0x000fc4000780001f */
[----:B---3--:R-:W-:-:S04]  /*1ef0*/  FMNMX3 R25, R25, R32, R33, !PT ;  /* 0x0000002019197276 */ /* 0x008fc80007800021 */
[----:B------:R-:W-:Y:S02]  /*1f00*/  FMNMX3 R25, R25, R34, R35, !PT ;  /* 0x0000002219197276 */ /* 0x000fe40007800023 */
[----:B------:R-:W-:Y:S02]  /*1f10*/  LDS.128 R32, [R87+0x190] ;  /* 0x0001900057207984 */ /* 0x000fe40000000c00 */
[----:B------:R-:W-:Y:S02]  /*1f20*/  FMNMX3 R25, R25, R52, R53, !PT ;  /* 0x0000003419197276 */ /* 0x000fe40007800035 */
[----:B0-----:R-:W-:Y:S02]  /*1f30*/  FMNMX3 R36, R28, R36, R37, !PT ;  /* 0x000000241c247276 */ /* 0x001fe40007800025 */
[----:B------:R-:W0:Y:S01]  /*1f40*/  LDS.128 R28, [R87+0x180] ;  /* 0x00018000571c7984 */ /* 0x000e220000000c00 */
[----:B------:R-:W-:Y:S02]  /*1f50*/  FMNMX3 R25, R25, R54, R55, !PT ;  /* 0x0000003619197276 */ /* 0x000fe40007800037 */
[----:B------:R-:W-:Y:S01]  /*1f60*/  FMNMX3 R26, R36, R38, R39, !PT ;  /* 0x00000026241a7276 */ /* 0x000fe20007800027 */
[----:B------:R-:W-:Y:S01]  /*1f70*/  LDS.128 R52, [R87+0x160] ;  /* 0x0001600057347984 */ /* 0x000fe20000000c00 */
[----:B------:R-:W-:-:S03]  /*1f80*/  FMNMX3 R25, R25, R44, R45, !PT ;  /* 0x0000002c19197276 */ /* 0x000fc6000780002d */
[----:B------:R-:W3:Y:S01]  /*1f90*/  LDS.128 R36, [R87+0x50] ;  /* 0x0000500057247984 */ /* 0x000ee20000000c00 */
[----:B------:R-:W-:-:S03]  /*1fa0*/  FMNMX3 R25, R25, R46, R47, !PT ;  /* 0x0000002e19197276 */ /* 0x000fc6000780002f */
[----:B------:R-:W4:Y:S01]  /*1fb0*/  LDS.128 R44, [R87+0x60] ;  /* 0x00006000572c7984 */ /* 0x000f220000000c00 */
[----:B------:R-:W-:Y:S02]  /*1fc0*/  FMNMX3 R25, R25, R48, R49, !PT ;  /* 0x0000003019197276 */ /* 0x000fe40007800031 */
[----:B-1----:R-:W-:Y:S01]  /*1fd0*/  FMNMX3 R16, R26, R16, R17, !PT ;  /* 0x000000101a107276 */ /* 0x002fe20007800011 */
[----:B------:R-:W1:Y:S01]  /*1fe0*/  LDS R30, [R99+0x88] ;  /* 0x00008800631e7984 */ /* 0x000e620000000800 */
[----:B------:R-:W-:-:S03]  /*1ff0*/  FMNMX3 R25, R25, R50, R51, !PT ;  /* 0x0000003219197276 */ /* 0x000fc60007800033 */
[----:B------:R-:W-:Y:S01]  /*2000*/  LDS.128 R48, [R87+0x70] ;  /* 0x0000700057307984 */ /* 0x000fe20000000c00 */
[----:B--2---:R-:W-:-:S03]  /*2010*/  FMNMX3 R20, R41, R43, R20, !PT ;  /* 0x0000002b29147276 */ /* 0x004fc60007800014 */
[----:B------:R-:W2:Y:S01]  /*2020*/  LDS.128 R40, [R87+0x150] ;  /* 0x0001500057287984 */ /* 0x000ea20000000c00 */
[----:B------:R-:W-:Y:S02]  /*2030*/  FMNMX3 R21, R20, R21, R22, !PT ;  /* 0x0000001514157276 */ /* 0x000fe40007800016 */
[----:B------:R-:W-:Y:S01]  /*2040*/  FMNMX3 R20, R16, R18, R19, !PT ;  /* 0x0000001210147276 */ /* 0x000fe20007800013 */
[----:B------:R-:W-:Y:S01]  /*2050*/  LDS R26, [R99+0x84] ;  /* 0x00008400631a7984 */ /* 0x000fe20000000800 */
[----:B------:R-:W-:-:S03]  /*2060*/  FMNMX3 R95, R21, R23, R24, !PT ;  /* 0x00000017155f7276 */ /* 0x000fc60007800018 */
[----:B------:R-:W5:Y:S01]  /*2070*/  LDS.128 R16, [R87+0x1a0] ;  /* 0x0001a00057107984 */ /* 0x000f620000000c00 */
[----:B0-----:R-:W-:-:S04]  /*2080*/  FMNMX3 R31, R31, -INF , R32, !PT ;  /* 0xff8000001f1f7876 */ /* 0x001fc80007800020 */
[----:B------:R-:W-:Y:S02]  /*2090*/  FMNMX3 R33, R31, R33, R34, !PT ;  /* 0x000000211f217276 */ /* 0x000fe40007800022 */
[----:B------:R-:W0:Y:S01]  /*20a0*/  LDS R31, [R99+0x4] ;  /* 0x00000400631f7984 */ /* 0x000e220000000800 */
[----:B---3--:R-:W-:-:S04]  /*20b0*/  FMNMX3 R25, R25, R36, R37, !PT ;  /* 0x0000002419197276 */ /* 0x008fc80007800025 */
[----:B------:R-:W-:Y:S02]  /*20c0*/  FMNMX3 R25, R25, R38, R39, !PT ;  /* 0x0000002619197276 */ /* 0x000fe40007800027 */
[----:B------:R-:W3:Y:S02]  /*20d0*/  LDS.128 R36, [R87+0x1b0] ;  /* 0x0001b00057247984 */ /* 0x000ee40000000c00 */
[----:B----4-:R-:W-:Y:S01]  /*20e0*/  FMNMX3 R44, R25, R44, R45, !PT ;  /* 0x0000002c192c7276 */ /* 0x010fe2000780002d */
[----:B-1----:R-:W-:Y:S01]  /*20f0*/  FADD R30, -R95, R30 ;  /* 0x0000001e5f1e7221 */ /* 0x002fe20000000100 */
[----:B------:R-:W1:Y:S02]  /*2100*/  LDS R25, [R99] ;  /* 0x0000000063197984 */ /* 0x000e640000000800 */
[----:B------:R-:W-:Y:S01]  /*2110*/  FMNMX3 R44, R44, R46, R47, !PT ;  /* 0x0000002e2c2c7276 */ /* 0x000fe2000780002f */
[----:B------:R-:W-:Y:S01]  /*2120*/  FMUL R30, R30, 1.4426950216293334961 ;  /* 0x3fb8aa3b1e1e7820 */ /* 0x000fe20000400000 */
[----:B--2---:R-:W-:-:S02]  /*2130*/  FMNMX3 R20, R20, R40, R41, !PT ;  /* 0x0000002814147276 */ /* 0x004fc40007800029 */
[----:B------:R-:W-:Y:S02]  /*2140*/  FMNMX3 R44, R44, R48, R49, !PT ;  /* 0x000000302c2c7276 */ /* 0x000fe40007800031 */
[----:B------:R-:W2:Y:S01]  /*2150*/  LDS R49, [R99+0xc] ;  /* 0x00000c0063317984 */ /* 0x000ea20000000800 */
[----:B------:R-:W-:Y:S02]  /*2160*/  FSETP.GEU.AND P5, PT, R30, -126, PT ;  /* 0xc2fc00001e00780b */ /* 0x000fe40003fae000 */
[----:B------:R-:W-:Y:S02]  /*2170*/  FMNMX3 R96, R44, R50, R51, !PT ;  /* 0x000000322c607276 */ /* 0x000fe40007800033 */
[----:B-----5:R-:W-:Y:S01]  /*2180*/  FMNMX3 R33, R33, R35, R16, !PT ;  /* 0x0000002321217276 */ /* 0x020fe20007800010 */
[----:B------:R-:W-:Y:S01]  /*2190*/  LDS.128 R44, [R87+0x1d0] ;  /* 0x0001d000572c7984 */ /* 0x000fe20000000c00 */
[----:B------:R-:W-:Y:S01]  /*21a0*/  FMNMX3 R16, R20, R42, R43, !PT ;  /* 0x0000002a14107276 */ /* 0x000fe2000780002b */
[----:B------:R-:W-:Y:S01]  /*21b0*/  FADD R27, -R96, R27 ;  /* 0x0000001b601b7221 */ /* 0x000fe20000000100 */
[----:B------:R-:W-:Y:S01]  /*21c0*/  FMNMX3 R17, R33, R17, R18, !PT ;  /* 0x0000001121117276 */ /* 0x000fe20007800012 */
[----:B------:R-:W4:Y:S01]  /*21d0*/  LDS.128 R40, [R87+0x170] ;  /* 0x0001700057287984 */ /* 0x000f220000000c00 */
[----:B------:R-:W-:-:S03]  /*21e0*/  FMNMX3 R16, R16, R52, R53, !PT ;  /* 0x0000003410107276 */ /* 0x000fc60007800035 */
[----:B------:R-:W5:Y:S01]  /*21f0*/  LDS.128 R32, [R87+0x1c0] ;  /* 0x0001c00057207984 */ /* 0x000f620000000c00 */
[----:B------:R-:W-:Y:S01]  /*2200*/  FMNMX3 R54, R16, R54, R55, !PT ;  /* 0x0000003610367276 */ /* 0x000fe20007800037 */
[----:B------:R-:W-:Y:S02]  /*2210*/  @!P5 FMUL R30, R30, 0.5 ;  /* 0x3f0000001e1ed820 */ /* 0x000fe40000400000 */
[----:B------:R-:W-:Y:S01]  /*2220*/  LDS.128 R20, [R87+0x1f0] ;  /* 0x0001f00057147984 */ /* 0x000fe20000000c00 */
[----:B0-----:R-:W-:-:S03]  /*2230*/  FADD R31, -R96, R31 ;  /* 0x0000001f601f7221 */ /* 0x001fc60000000100 */
[----:B------:R-:W0:Y:S01]  /*2240*/  MUFU.EX2 R30, R30 ;  /* 0x0000001e001e7308 */ /* 0x000e220000000800 */
[----:B---3--:R-:W-:Y:S02]  /*2250*/  FMNMX3 R17, R17, R19, R36, !PT ;  /* 0x0000001311117276 */ /* 0x008fe40007800024 */
[----:B------:R-:W3:Y:S02]  /*2260*/  LDS R36, [R99+0x8c] ;  /* 0x00008c0063247984 */ /* 0x000ee40000000800 */
[----:B------:R-:W-:Y:S01]  /*2270*/  FMNMX3 R38, R17, R37, R38, !PT ;  /* 0x0000002511267276 */ /* 0x000fe20007800026 */
[----:B-1----:R-:W-:Y:S01]  /*2280*/  FADD R25, -R96, R25 ;  /* 0x0000001960197221 */ /* 0x002fe20000000100 */
[----:B------:R-:W1:Y:S03]  /*2290*/  LDS.128 R16, [R87+0x1e0] ;  /* 0x0001e00057107984 */ /* 0x000e660000000c00 */
[----:B------:R-:W-:Y:S01]  /*22a0*/  FMUL R37, R25, 1.4426950216293334961 ;  /* 0x3fb8aa3b19257820 */ /* 0x000fe20000400000 */
[----:B0-----:R-:W-:-:S04]  /*22b0*/  @!P5 FMUL R30, R30, R30 ;  /* 0x0000001e1e1ed220 */ /* 0x001fc80000400000 */
[----:B------:R-:W-:Y:S01]  /*22c0*/  FSETP.GEU.AND P2, PT, R37, -126, PT ;  /* 0xc2fc00002500780b */ /* 0x000fe20003f4e000 */
[----:B--2---:R-:W-:Y:S01]  /*22d0*/  FADD R49, -R96, R49 ;  /* 0x0000003160317221 */ /* 0x004fe20000000100 */
[----:B----4-:R-:W-:Y:S01]  /*22e0*/  FMNMX3 R40, R54, R40, R41, !PT ;  /* 0x0000002836287276 */ /* 0x010fe20007800029 */
[----:B------:R-:W-:-:S10]  /*22f0*/  FADD R41, -R95, R26 ;  /* 0x0000001a5f297221 */ /* 0x000fd40000000100 */
[----:B------:R-:W-:Y:S01]  /*2300*/  @!P2 FMUL R37, R37, 0.5 ;  /* 0x3f0000002525a820 */ /* 0x000fe20000400000 */
[----:B-----5:R-:W-:Y:S01]  /*2310*/  FMNMX3 R39, R38, R39, R32, !PT ;  /* 0x0000002726277276 */ /* 0x020fe20007800020 */
[----:B------:R-:W-:Y:S01]  /*2320*/  FMUL R38, R31, 1.4426950216293334961 ;  /* 0x3fb8aa3b1f267820 */ /* 0x000fe20000400000 */
[----:B------:R-:W0:Y:S01]  /*2330*/  LDS R32, [R99+0x90] ;  /* 0x0000900063207984 */ /* 0x000e220000000800 */
[----:B------:R-:W-:Y:S01]  /*2340*/  FMNMX3 R42, R40, R42, R43, !PT ;  /* 0x0000002a282a7276 */ /* 0x000fe2000780002b */
[----:B------:R-:W-:Y:S01]  /*2350*/  FMUL R40, R49, 1.4426950216293334961 ;  /* 0x3fb8aa3b31287820 */ /* 0x000fe20000400000 */
[----:B------:R-:W-:Y:S01]  /*2360*/  FMNMX3 R33, R39, R33, R34, !PT ;  /* 0x0000002127217276 */ /* 0x000fe20007800022 */
[----:B------:R-:W2:Y:S01]  /*2370*/  LDS R31, [R99+0x108] ;  /* 0x00010800631f7984 */ /* 0x000ea20000000800 */
[----:B------:R-:W-:Y:S01]  /*2380*/  FSETP.GEU.AND P1, PT, R38, -126, PT ;  /* 0xc2fc00002600780b */ /* 0x000fe20003f2e000 */
[----:B------:R-:W-:Y:S01]  /*2390*/  FMUL R39, R27, 1.4426950216293334961 ;  /* 0x3fb8aa3b1b277820 */ /* 0x000fe20000400000 */
[----:B------:R-:W-:Y:S01]  /*23a0*/  FMNMX3 R35, R33, R35, R44, !PT ;  /* 0x0000002321237276 */ /* 0x000fe2000780002c */
[----:B------:R-:W4:Y:S01]  /*23b0*/  LDS.128 R24, [R87+0x200] ;  /* 0x0002000057187984 */ /* 0x000f220000000c00 */
[----:B------:R5:W5:Y:S01]  /*23c0*/  MUFU.EX2 R34, R37 ;  /* 0x0000002500227308 */ /* 0x000b620000000800 */
[----:B------:R-:W-:Y:S01]  /*23d0*/  FMNMX3 R98, R42, R28, R29, !PT ;  /* 0x0000001c2a627276 */ /* 0x000fe2000780001d */
[----:B------:R-:W-:Y:S01]  /*23e0*/  FMUL R41, R41, 1.4426950216293334961 ;  /* 0x3fb8aa3b29297820 */ /* 0x000fe20000400000 */
[----:B------:R-:W-:Y:S01]  /*23f0*/  FMNMX3 R45, R35, R45, R46, !PT ;  /* 0x0000002d232d7276 */ /* 0x000fe2000780002e */
[----:B---3--:R-:W-:Y:S01]  /*2400*/  FADD R36, -R95, R36 ;  /* 0x000000245f247221 */ /* 0x008fe20000000100 */
[----:B------:R-:W3:Y:S01]  /*2410*/  LDS R33, [R99+0x10c] ;  /* 0x00010c0063217984 */ /* 0x000ee20000000800 */
[----:B------:R-:W-:-:S02]  /*2420*/  FSETP.GEU.AND P4, PT, R40, -126, PT ;  /* 0xc2fc00002800780b */ /* 0x000fc40003f8e000 */
[----:B-1----:R-:W-:Y:S01]  /*2430*/  FMNMX3 R45, R45, R47, R16, !PT ;  /* 0x0000002f2d2d7276 */ /* 0x002fe20007800010 */
[----:B------:R-:W-:Y:S01]  /*2440*/  @!P1 FMUL R38, R38, 0.5 ;  /* 0x3f00000026269820 */ /* 0x000fe20000400000 */
[----:B------:R-:W-:Y:S01]  /*2450*/  FMUL R29, R36, 1.4426950216293334961 ;  /* 0x3fb8aa3b241d7820 */ /* 0x000fe20000400000 */
[----:B------:R-:W1:Y:S01]  /*2460*/  LDS R35, [R99+0x110] ;  /* 0x0001100063237984 */ /* 0x000e620000000800 */
[----:B------:R-:W-:Y:S02]  /*2470*/  FMNMX3 R17, R45, R17, R18, !PT ;  /* 0x000000112d117276 */ /* 0x000fe40007800012 */
[----:B------:R-:W-:Y:S01]  /*2480*/  FSETP.GEU.AND P0, PT, R39, -126, PT ;  /* 0xc2fc00002700780b */ /* 0x000fe20003f0e000 */
[----:B------:R-:W0:Y:S01]  /*2490*/  MUFU.EX2 R38, R38 ;  /* 0x0000002600267308 */ /* 0x000e220000000800 */
[----:B------:R-:W-:Y:S01]  /*24a0*/  FMNMX3 R17, R17, R19, R20, !PT ;  /* 0x0000001311117276 */ /* 0x000fe20007800014 */
[----:B-----5:R-:W5:Y:S01]  /*24b0*/  LDS R37, [R99+0x114] ;  /* 0x0001140063257984 */ /* 0x020f620000000800 */
[----:B------:R-:W-:Y:S01]  /*24c0*/  @!P2 FMUL R34, R34, R34 ;  /* 0x000000222222a220 */ /* 0x000fe20000400000 */
[----:B------:R-:W-:Y:S01]  /*24d0*/  FSETP.GEU.AND P6, PT, R41, -126, PT ;  /* 0xc2fc00002900780b */ /* 0x000fe20003fce000 */
[----:B------:R-:W-:Y:S01]  /*24e0*/  @!P4 FMUL R40, R40, 0.5 ;  /* 0x3f0000002828c820 */ /* 0x000fe20000400000 */
[----:B------:R-:W5:Y:S01]  /*24f0*/  LDS R18, [R99+0x18c] ;  /* 0x00018c0063127984 */ /* 0x000f620000000800 */
[----:B------:R-:W-:-:S02]  /*2500*/  FSETP.GEU.AND P3, PT, R29, -126, PT ;  /* 0xc2fc00001d00780b */ /* 0x000fc40003f6e000 */
[----:B------:R-:W-:Y:S01]  /*2510*/  FMNMX3 R17, R17, R21, R22, !PT ;  /* 0x0000001511117276 */ /* 0x000fe20007800016 */
[----:B------:R-:W5:Y:S01]  /*2520*/  LDS R20, [R99+0x190] ;  /* 0x0001900063147984 */ /* 0x000f620000000800 */
[----:B------:R-:W3:Y:S01]  /*2530*/  MUFU.EX2 R40, R40 ;  /* 0x0000002800287308 */ /* 0x000ee20000000800 */
[----:B------:R-:W-:Y:S02]  /*2540*/  @!P0 FMUL R39, R39, 0.5 ;  /* 0x3f00000027278820 */ /* 0x000fe40000400000 */
[----:B------:R-:W5:Y:S01]  /*2550*/  LDS R36, [R99+0x198] ;  /* 0x0001980063247984 */ /* 0x000f620000000800 */
[----:B0-----:R-:W-:Y:S01]  /*2560*/  FADD R32, -R95, R32 ;  /* 0x000000205f207221 */ /* 0x001fe20000000100 */
[----:B------:R-:W-:Y:S01]  /*2570*/  @!P1 FMUL R38, R38, R38 ;  /* 0x0000002626269220 */ /* 0x000fe20000400000 */
[----:B------:R-:W-:Y:S02]  /*2580*/  @!P6 FMUL R41, R41, 0.5 ;  /* 0x3f0000002929e820 */ /* 0x000fe40000400000 */
[----:B------:R-:W0:Y:S01]  /*2590*/  MUFU.EX2 R16, R39 ;  /* 0x0000002700107308 */ /* 0x000e220000000800 */
[----:B------:R-:W-:Y:S01]  /*25a0*/  FMUL R19, R32, 1.4426950216293334961 ;  /* 0x3fb8aa3b20137820 */ /* 0x000fe20000400000 */
[----:B--2---:R-:W-:Y:S01]  /*25b0*/  FADD R31, -R98, R31 ;  /* 0x0000001f621f7221 */ /* 0x004fe20000000100 */
[----:B------:R-:W2:Y:S01]  /*25c0*/  LDS R32, [R99+0x194] ;  /* 0x0001940063207984 */ /* 0x000ea20000000800 */
[----:B------:R-:W-:Y:S01]  /*25d0*/  @!P3 FMUL R29, R29, 0.5 ;  /* 0x3f0000001d1db820 */ /* 0x000fe20000400000 */
[----:B----4-:R-:W-:Y:S01]  /*25e0*/  FMNMX3 R17, R17, R23, R24, !PT ;  /* 0x0000001711117276 */ /* 0x010fe20007800018 */
[----:B------:R-:W-:Y:S01]  /*25f0*/  FMUL R31, R31, 1.4426950216293334961 ;  /* 0x3fb8aa3b1f1f7820 */ /* 0x000fe20000400000 */
[----:B------:R-:W-:Y:S01]  /*2600*/  FSETP.GEU.AND P2, PT, R19, -126, PT ;  /* 0xc2fc00001300780b */ /* 0x000fe20003f4e000 */
[----:B------:R-:W4:Y:S01]  /*2610*/  MUFU.EX2 R28, R41 ;  /* 0x00000029001c7308 */ /* 0x000f220000000800 */
[----:B------:R-:W-:Y:S01]  /*2620*/  FMNMX3 R97, R17, R25, R26, !PT ;  /* 0x0000001911617276 */ /* 0x000fe2000780001a */
[----:B---3--:R-:W-:Y:S01]  /*2630*/  @!P4 FMUL R40, R40, R40 ;  /* 0x000000282828c220 */ /* 0x008fe20000400000 */
[----:B------:R-:W-:Y:S01]  /*2640*/  FSETP.GEU.AND P1, PT, R31, -126, PT ;  /* 0xc2fc00001f00780b */ /* 0x000fe20003f2e000 */
[C---:B------:R-:W-:Y:S01]  /*2650*/  FADD R33, -R98.reuse, R33 ;  /* 0x0000002162217221 */ /* 0x040fe20000000100 */
[----:B------:R-:W-:Y:S03]  /*2660*/  STS [R99], R34 ;  /* 0x0000002263007388 */ /* 0x000fe60000000800 */
[----:B------:R-:W3:Y:S01]  /*2670*/  MUFU.EX2 R22, R29 ;  /* 0x0000001d00167308 */ /* 0x000ee20000000800 */
[----:B-1----:R-:W-:Y:S01]  /*2680*/  FADD R35, -R98, R35 ;  /* 0x0000002362237221 */ /* 0x002fe20000000100 */
[----:B------:R-:W-:Y:S01]  /*2690*/  FMUL R33, R33, 1.4426950216293334961 ;  /* 0x3fb8aa3b21217820 */ /* 0x000fe20000400000 */
[----:B0-----:R-:W-:Y:S01]  /*26a0*/  @!P0 FMUL R16, R16, R16 ;  /* 0x0000001010108220 */ /* 0x001fe20000400000 */
[----:B------:R-:W-:Y:S01]  /*26b0*/  @!P2 FMUL R19, R19, 0.5 ;  /* 0x3f0000001313a820 */ /* 0x000fe20000400000 */
[----:B------:R-:W-:Y:S01]  /*26c0*/  FMUL R35, R35, 1.4426950216293334961 ;  /* 0x3fb8aa3b23237820 */ /* 0x000fe20000400000 */
[----:B------:R-:W-:Y:S01]  /*26d0*/  STS [R99+0x4], R38 ;  /* 0x0000042663007388 */ /* 0x000fe20000000800 */
[----:B-----5:R-:W-:Y:S01]  /*26e0*/  FADD R37, -R98, R37 ;  /* 0x0000002562257221 */ /* 0x020fe20000000100 */
[----:B------:R-:W-:Y:S01]  /*26f0*/  @!P1 FMUL R31, R31, 0.5 ;  /* 0x3f0000001f1f9820 */ /* 0x000fe20000400000 */
[----:B------:R0:W1:Y:S01]  /*2700*/  MUFU.EX2 R24, R19 ;  /* 0x0000001300187308 */ /* 0x0000620000000800 */
[----:B----4-:R-:W-:Y:S01]  /*2710*/  @!P6 FMUL R28, R28, R28 ;  /* 0x0000001c1c1ce220 */ /* 0x010fe20000400000 */
[----:B------:R-:W-:Y:S01]  /*2720*/  FADD R18, -R97, R18 ;  /* 0x0000001261127221 */ /* 0x000fe20000000100 */
[----:B------:R-:W-:Y:S01]  /*2730*/  FMUL R37, R37, 1.4426950216293334961 ;  /* 0x3fb8aa3b25257820 */ /* 0x000fe20000400000 */
[----:B------:R-:W-:Y:S01]  /*2740*/  FSETP.GEU.AND P0, PT, R33, -126, PT ;  /* 0xc2fc00002100780b */ /* 0x000fe20003f0e000 */
[----:B------:R-:W-:Y:S01]  /*2750*/  STS [R99+0x8], R16 ;  /* 0x0000081063007388 */ /* 0x000fe20000000800 */
[----:B------:R-:W-:Y:S01]  /*2760*/  FMUL R17, R18, 1.4426950216293334961 ;  /* 0x3fb8aa3b12117820 */ /* 0x000fe20000400000 */
[----:B------:R-:W-:Y:S01]  /*2770*/  FSETP.GEU.AND P4, PT, R35, -126, PT ;  /* 0xc2fc00002300780b */ /* 0x000fe20003f8e000 */
[----:B------:R-:W4:Y:S01]  /*2780*/  MUFU.EX2 R26, R31 ;  /* 0x0000001f001a7308 */ /* 0x000f220000000800 */
[C---:B0-----:R-:W-:Y:S01]  /*2790*/  FADD R19, -R97.reuse, R20 ;  /* 0x0000001461137221 */ /* 0x041fe20000000100 */
[----:B------:R-:W-:Y:S01]  /*27a0*/  FADD R36, -R97, R36 ;  /* 0x0000002461247221 */ /* 0x000fe20000000100 */
[----:B---3--:R-:W-:Y:S01]  /*27b0*/  @!P3 FMUL R22, R22, R22 ;  /* 0x000000161616b220 */ /* 0x008fe20000400000 */
[----:B------:R-:W-:Y:S01]  /*27c0*/  FSETP.GEU.AND P6, PT, R37, -126, PT ;  /* 0xc2fc00002500780b */ /* 0x000fe20003fce000 */
[----:B------:R-:W-:Y:S01]  /*27d0*/  FMUL R19, R19, 1.4426950216293334961 ;  /* 0x3fb8aa3b13137820 */ /* 0x000fe20000400000 */
[----:B------:R-:W-:Y:S01]  /*27e0*/  FMUL R36, R36, 1.4426950216293334961 ;  /* 0x3fb8aa3b24247820 */ /* 0x000fe20000400000 */
[----:B------:R-:W-:Y:S01]  /*27f0*/  FSETP.GEU.AND P5, PT, R17, -126, PT ;  /* 0xc2fc00001100780b */ /* 0x000fe20003fae000 */
[----:B------:R-:W-:Y:S01]  /*2800*/  STS [R99+0xc], R40 ;  /* 0x00000c2863007388 */ /* 0x000fe20000000800 */
[----:B-1----:R-:W-:Y:S01]  /*2810*/  @!P2 FMUL R24, R24, R24 ;  /* 0x000000181818a220 */ /* 0x002fe20000400000 */
[----:B--2---:R-:W-:Y:S01]  /*2820*/  FADD R32, -R97, R32 ;  /* 0x0000002061207221 */ /* 0x004fe20000000100 */
[----:B------:R-:W-:Y:S01]  /*2830*/  FSETP.GEU.AND P3, PT, R19, -126, PT ;  /* 0xc2fc00001300780b */ /* 0x000fe20003f6e000 */
[----:B------:R-:W-:Y:S01]  /*2840*/  @!P0 FMUL R33, R33, 0.5 ;  /* 0x3f00000021218820 */ /* 0x000fe20000400000 */
[----:B------:R-:W-:Y:S01]  /*2850*/  @!P4 FMUL R35, R35, 0.5 ;  /* 0x3f0000002323c820 */ /* 0x000fe20000400000 */
[----:B------:R-:W-:Y:S01]  /*2860*/  FMUL R32, R32, 1.4426950216293334961 ;  /* 0x3fb8aa3b20207820 */ /* 0x000fe20000400000 */
[----:B------:R-:W-:Y:S01]  /*2870*/  STS [R99+0x84], R28 ;  /* 0x0000841c63007388 */ /* 0x000fe20000000800 */
[----:B------:R-:W0:Y:S01]  /*2880*/  MUFU.EX2 R18, R33 ;  /* 0x0000002100127308 */ /* 0x000e220000000800 */
[----:B----4-:R-:W-:Y:S01]  /*2890*/  @!P1 FMUL R26, R26, R26 ;  /* 0x0000001a1a1a9220 */ /* 0x010fe20000400000 */
[----:B------:R-:W-:Y:S01]  /*28a0*/  FSETP.GEU.AND P1, PT, R36, -126, PT ;  /* 0xc2fc00002400780b */ /* 0x000fe20003f2e000 */
[----:B------:R-:W-:Y:S01]  /*28b0*/  @!P6 FMUL R37, R37, 0.5 ;  /* 0x3f0000002525e820 */ /* 0x000fe20000400000 */
[----:B------:R-:W-:Y:S01]  /*28c0*/  FSETP.GEU.AND P2, PT, R32, -126, PT ;  /* 0xc2fc00002000780b */ /* 0x000fe20003f4e000 */
[----:B------:R-:W-:Y:S01]  /*28d0*/  @!P5 FMUL R17, R17, 0.5 ;  /* 0x3f0000001111d820 */ /* 0x000fe20000400000 */
[----:B------:R-:W-:Y:S02]  /*28e0*/  STS [R99+0x88], R30 ;  /* 0x0000881e63007388 */ /* 0x000fe40000000800 */
[----:B------:R-:W-:Y:S01]  /*28f0*/  @!P3 FMUL R19, R19, 0.5 ;  /* 0x3f0000001313b820 */ /* 0x000fe20000400000 */
[----:B------:R-:W1:Y:S01]  /*2900*/  MUFU.EX2 R20, R35 ;  /* 0x0000002300147308 */ /* 0x000e620000000800 */
[----:B------:R-:W-:Y:S04]  /*2910*/  STS [R99+0x8c], R22 ;  /* 0x00008c1663007388 */ /* 0x000fe80000000800 */
[----:B------:R-:W-:Y:S01]  /*2920*/  STS [R99+0x90], R24 ;  /* 0x0000901863007388 */ /* 0x000fe20000000800 */
[----:B------:R-:W-:-:S02]  /*2930*/  @!P1 FMUL R36, R36, 0.5 ;  /* 0x3f00000024249820 */ /* 0x000fc40000400000 */
[----:B------:R-:W-:Y:S01]  /*2940*/  @!P2 FMUL R32, R32, 0.5 ;  /* 0x3f0000002020a820 */ /* 0x000fe20000400000 */
[----:B------:R-:W2:Y:S01]  /*2950*/  MUFU.EX2 R42, R37 ;  /* 0x00000025002a7308 */ /* 0x000ea20000000800 */
[----:B0-----:R-:W-:Y:S01]  /*2960*/  @!P0 FMUL R18, R18, R18 ;  /* 0x0000001212128220 */ /* 0x001fe20000400000 */
[----:B------:R-:W-:Y:S04]  /*2970*/  STS [R99+0x108], R26 ;  /* 0x0001081a63007388 */ /* 0x000fe80000000800 */
[----:B------:R-:W-:Y:S02]  /*2980*/  STS [R99+0x10c], R18 ;  /* 0x00010c1263007388 */ /* 0x000fe40000000800 */
[----:B------:R-:W0:Y:S01]  /*2990*/  MUFU.EX2 R44, R17 ;  /* 0x00000011002c7308 */ /* 0x000e220000000800 */
[----:B-1----:R-:W-:-:S05]  /*29a0*/  @!P4 FMUL R20, R20, R20 ;  /* 0x000000141414c220 */ /* 0x002fca0000400000 */
[----:B------:R-:W-:Y:S02]  /*29b0*/  STS [R99+0x110], R20 ;  /* 0x0001101463007388 */ /* 0x000fe40000000800 */
[----:B------:R-:W1:Y:S01]  /*29c0*/  MUFU.EX2 R46, R19 ;  /* 0x00000013002e7308 */ /* 0x000e620000000800 */
[----:B--2---:R-:W-:-:S05]  /*29d0*/  @!P6 FMUL R42, R42, R42 ;  /* 0x0000002a2a2ae220 */ /* 0x004fca0000400000 */
[----:B------:R-:W-:Y:S02]  /*29e0*/  STS [R99+0x114], R42 ;  /* 0x0001142a63007388 */ /* 0x000fe40000000800 */
[----:B------:R-:W2:Y:S01]  /*29f0*/  MUFU.EX2 R48, R32 ;  /* 0x0000002000307308 */ /* 0x000ea20000000800 */
[----:B0-----:R-:W-:-:S05]  /*2a00*/  @!P5 FMUL R44, R44, R44 ;  /* 0x0000002c2c2cd220 */ /* 0x001fca0000400000 */
[----:B------:R-:W-:Y:S02]  /*2a10*/  STS [R99+0x18c], R44 ;  /* 0x00018c2c63007388 */ /* 0x000fe40000000800 */
[----:B------:R-:W0:Y:S01]  /*2a20*/  MUFU.EX2 R50, R36 ;  /* 0x0000002400327308 */ /* 0x000e220000000800 */
[----:B-1----:R-:W-:-:S05]  /*2a30*/  @!P3 FMUL R46, R46, R46 ;  /* 0x0000002e2e2eb220 */ /* 0x002fca0000400000 */
[----:B------:R-:W-:Y:S01]  /*2a40*/  STS [R99+0x190], R46 ;  /* 0x0001902e63007388 */ /* 0x000fe20000000800 */
[----:B--2---:R-:W-:-:S05]  /*2a50*/  @!P2 FMUL R48, R48, R48 ;  /* 0x000000303030a220 */ /* 0x004fca0000400000 */
[----:B------:R-:W-:Y:S01]  /*2a60*/  STS [R99+0x194], R48 ;  /* 0x0001943063007388 */ /* 0x000fe20000000800 */
[----:B0-----:R-:W-:-:S05]  /*2a70*/  @!P1 FMUL R50, R50, R50 ;  /* 0x0000003232329220 */ /* 0x001fca0000400000 */
[----:B------:R-:W-:Y:S01]  /*2a80*/  STS [R99+0x198], R50 ;  /* 0x0001983263007388 */ /* 0x000fe20000000800 */
[----:B------:R-:W-:Y:S06]  /*2a90*/  BAR.SYNC.DEFER_BLOCKING 0x0 ;  /* 0x0000000000007b1d */ /* 0x000fec0000010000 */
[----:B------:R-:W0:Y:S04]  /*2aa0*/  LDS.128 R16, [R87+0x80] ;  /* 0x0000800057107984 */ /* 0x000e280000000c00 */
[----:B------:R-:W1:Y:S04]  /*2ab0*/  LDS.128 R20, [R87+0x100] ;  /* 0x0001000057147984 */ /* 0x000e680000000c00 */
[----:B------:R-:W2:Y:S04]  /*2ac0*/  LDS.128 R32, [R87+0x90] ;  /* 0x0000900057207984 */ /* 0x000ea80000000c00 */
[----:B------:R-:W3:Y:S04]  /*2ad0*/  LDS.128 R36, [R87+0x110] ;  /* 0x0001100057247984 */ /* 0x000ee80000000c00 */
[----:B------:R-:W-:Y:S04]  /*2ae0*/  LDS.128 R44, [R87+0x120] ;  /* 0x00012000572c7984 */ /* 0x000fe80000000c00 */
[----:B------:R-:W-:Y:S04]  /*2af0*/  LDS.128 R28, [R87+0xa0] ;  /* 0x0000a000571c7984 */ /* 0x000fe80000000c00 */
[----:B------:R-:W4:Y:S04]  /*2b00*/  LDS.128 R24, [R87+0x180] ;  /* 0x0001800057187984 */ /* 0x000f280000000c00 */
[----:B------:R-:W5:Y:S04]  /*2b10*/  LDS.128 R40, [R87+0xb0] ;  /* 0x0000b00057287984 */ /* 0x000f680000000c00 */
[----:B------:R-:W-:Y:S04]  /*2b20*/  LDS.128 R48, [R87+0x1c0] ;  /* 0x0001c00057307984 */ /* 0x000fe80000000c00 */
[----:B------:R-:W-:Y:S01]  /*2b30*/  LDS.128 R52, [R87+0x10] ;  /* 0x0000100057347984 */ /* 0x000fe20000000c00 */
[----:B0-----:R-:W-:-:S04]  /*2b40*/  FADD R17, RZ, R17 ;  /* 0x00000011ff117221 */ /* 0x001fc80000000000 */
[----:B------:R-:W-:Y:S01]  /*2b50*/  FADD R18, R17, R18 ;  /* 0x0000001211127221 */ /* 0x000fe20000000000 */
[----:B-1----:R-:W-:-:S03]  /*2b60*/  FADD R22, RZ, R22 ;  /* 0x00000016ff167221 */ /* 0x002fc60000000000 */
[----:B------:R-:W-:Y:S01]  /*2b70*/  FADD R19, R18, R19 ;  /* 0x0000001312137221 */ /* 0x000fe20000000000 */
[----:B------:R-:W-:-:S03]  /*2b80*/  FADD R23, R22, R23 ;  /* 0x0000001716177221 */ /* 0x000fc60000000000 */
[----:B--2---:R-:W-:Y:S01]  /*2b90*/  FADD R32, R19, R32 ;  /* 0x0000002013207221 */ /* 0x004fe20000000000 */
[----:B---3--:R-:W-:Y:S01]  /*2ba0*/  FADD R36, R23, R36 ;  /* 0x0000002417247221 */ /* 0x008fe20000000000 */
[----:B------:R-:W0:Y:S01]  /*2bb0*/  LDS.128 R16, [R87+0x190] ;  /* 0x0001900057107984 */ /* 0x000e220000000c00 */
[C---:B------:R-:W-:Y:S01]  /*2bc0*/  LOP3.LUT R23, R89.reuse, 0x1fe0, RZ, 0xc0, !PT ;  /* 0x00001fe059177812 */ /* 0x040fe200078ec0ff */
[----:B------:R-:W-:Y:S01]  /*2bd0*/  FADD R33, R32, R33 ;  /* 0x0000002120217221 */ /* 0x000fe20000000000 */
[----:B------:R-:W-:Y:S01]  /*2be0*/  FADD R37, R36, R37 ;  /* 0x0000002524257221 */ /* 0x000fe20000000000 */
[----:B------:R-:W-:Y:S02]  /*2bf0*/  SHF.L.U32 R89, R89, 0x1, RZ ;  /* 0x0000000159597819 */ /* 0x000fe400000006ff */
[----:B------:R-:W-:Y:S01]  /*2c00*/  FADD R34, R33, R34 ;  /* 0x0000002221227221 */ /* 0x000fe20000000000 */
[----:B------:R-:W-:Y:S01]  /*2c10*/  FADD R38, R37, R38 ;  /* 0x0000002625267221 */ /* 0x000fe20000000000 */
[----:B------:R-:W-:-:S02]  /*2c20*/  LOP3.LUT R100, R23, 0x1c, R94, 0xf8, !PT ;  /* 0x0000001c17647812 */ /* 0x000fc400078ef85e */
[----:B------:R-:W-:Y:S01]  /*2c30*/  FADD R35, R34, R35 ;  /* 0x0000002322237221 */ /* 0x000fe20000000000 */
[----:B------:R-:W-:Y:S01]  /*2c40*/  FADD R21, R38, R39 ;  /* 0x0000002726157221 */ /* 0x000fe20000000000 */
[----:B----4-:R-:W-:Y:S01]  /*2c50*/  FADD R27, RZ, R27 ;  /* 0x0000001bff1b7221 */ /* 0x010fe20000000000 */
[----:B------:R-:W1:Y:S01]  /*2c60*/  LDS.128 R36, [R87+0x1a0] ;  /* 0x0001a00057247984 */ /* 0x000e620000000c00 */
[----:B------:R-:W-:Y:S01]  /*2c70*/  FADD R28, R35, R28 ;  /* 0x0000001c231c7221 */ /* 0x000fe20000000000 */
[----:B------:R-:W-:Y:S01]  /*2c80*/  FADD R44, R21, R44 ;  /* 0x0000002c152c7221 */ /* 0x000fe20000000000 */
[----:B------:R-:W-:Y:S01]  /*2c90*/  LOP3.LUT R26, R91, 0x1fc0, RZ, 0xc0, !PT ;  /* 0x00001fc05b1a7812 */ /* 0x000fe200078ec0ff */
[----:B------:R-:W2:Y:S01]  /*2ca0*/  LDC R21, c[0x0][0x3a4] ;  /* 0x0000e900ff157b82 */ /* 0x000ea20000000800 */
[----:B------:R-:W3:Y:S01]  /*2cb0*/  LDS.128 R32, [R87+0x130] ;  /* 0x0001300057207984 */ /* 0x000ee20000000c00 */
[----:B------:R-:W-:Y:S01]  /*2cc0*/  FADD R29, R28, R29 ;  /* 0x0000001d1c1d7221 */ /* 0x000fe20000000000 */
[----:B------:R-:W-:Y:S01]  /*2cd0*/  FADD R45, R44, R45 ;  /* 0x0000002d2c2d7221 */ /* 0x000fe20000000000 */
[----:B------:R-:W-:-:S02]  /*2ce0*/  LOP3.LUT R22, R89, 0x3fc0, RZ, 0xc0, !PT ;  /* 0x00003fc059167812 */ /* 0x000fc400078ec0ff */
[----:B------:R-:W-:Y:S01]  /*2cf0*/  FADD R30, R29, R30 ;  /* 0x0000001e1d1e7221 */ /* 0x000fe20000000000 */
[----:B------:R-:W-:-:S03]  /*2d00*/  FADD R46, R45, R46 ;  /* 0x0000002e2d2e7221 */ /* 0x000fc60000000000 */
[----:B------:R-:W-:Y:S01]  /*2d10*/  FADD R31, R30, R31 ;  /* 0x0000001f1e1f7221 */ /* 0x000fe20000000000 */
[----:B------:R-:W-:-:S03]  /*2d20*/  FADD R47, R46, R47 ;  /* 0x0000002f2e2f7221 */ /* 0x000fc60000000000 */
[----:B-----5:R-:W-:Y:S02]  /*2d30*/  FADD R40, R31, R40 ;  /* 0x000000281f287221 */ /* 0x020fe40000000000 */
[----:B------:R-:W4:Y:S02]  /*2d40*/  LDS.128 R28, [R87+0x1b0] ;  /* 0x0001b000571c7984 */ /* 0x000f240000000c00 */
[----:B------:R-:W-:-:S04]  /*2d50*/  FADD R41, R40, R41 ;  /* 0x0000002928297221 */ /* 0x000fc80000000000 */
[----:B------:R-:W-:Y:S01]  /*2d60*/  FADD R42, R41, R42 ;  /* 0x0000002a292a7221 */ /* 0x000fe20000000000 */
[----:B0-----:R-:W-:Y:S01]  /*2d70*/  FADD R16, R27, R16 ;  /* 0x000000101b107221 */ /* 0x001fe20000000000 */
[----:B--2---:R-:W-:Y:S01]  /*2d80*/  IMAD R21, R21, UR5, RZ ;  /* 0x0000000515157c24 */ /* 0x004fe2000f8e02ff */
[----:B------:R-:W-:Y:S02]  /*2d90*/  LOP3.LUT R27, R88, 0x1fe0, RZ, 0xc0, !PT ;  /* 0x00001fe0581b7812 */ /* 0x000fe400078ec0ff */
[----:B------:R-:W-:Y:S01]  /*2da0*/  FADD R17, R16, R17 ;  /* 0x0000001110117221 */ /* 0x000fe20000000000 */
[----:B------:R-:W-:Y:S01]  /*2db0*/  IMAD R92, R21, UR4, R12 ;  /* 0x00000004155c7c24 */ /* 0x000fe2000f8e020c */
[----:B------:R-:W-:Y:S02]  /*2dc0*/  SHF.L.U32 R88, R88, 0x1, RZ ;  /* 0x0000000158587819 */ /* 0x000fe400000006ff */
[----:B------:R-:W-:Y:S01]  /*2dd0*/  FADD R18, R17, R18 ;  /* 0x0000001211127221 */ /* 0x000fe20000000000 */
[----:B------:R-:W-:-:S02]  /*2de0*/  LOP3.LUT R17, R90, 0x1fe0, RZ, 0xc0, !PT ;  /* 0x00001fe05a117812 */ /* 0x000fc400078ec0ff */
[----:B------:R-:W-:Y:S01]  /*2df0*/  SHF.L.U32 R90, R90, 0x1, RZ ;  /* 0x000000015a5a7819 */ /* 0x000fe200000006ff */
[----:B------:R-:W-:Y:S01]  /*2e00*/  FADD R19, R18, R19 ;  /* 0x0000001312137221 */ /* 0x000fe20000000000 */
[--C-:B------:R-:W-:Y:S01]  /*2e10*/  LOP3.LUT R102, R17, 0x1c, R94.reuse, 0xf8, !PT ;  /* 0x0000001c11667812 */ /* 0x100fe200078ef85e */
[----:B------:R-:W-:Y:S01]  /*2e20*/  IMAD R17, R75, UR4, RZ ;  /* 0x000000044b117c24 */ /* 0x000fe2000f8e02ff */
[----:B------:R-:W-:Y:S01]  /*2e30*/  LOP3.LUT R94, R27, 0x1c, R94, 0xf8, !PT ;  /* 0x0000001c1b5e7812 */ /* 0x000fe200078ef85e */
[----:B-1----:R-:W-:Y:S01]  /*2e40*/  FADD R36, R19, R36 ;  /* 0x0000002413247221 */ /* 0x002fe20000000000 */
[----:B------:R-:W-:Y:S01]  /*2e50*/  LOP3.LUT R23, R90, 0x3fc0, RZ, 0xc0, !PT ;  /* 0x00003fc05a177812 */ /* 0x000fe200078ec0ff */
[----:B---3--:R-:W-:Y:S01]  /*2e60*/  FADD R32, R47, R32 ;  /* 0x000000202f207221 */ /* 0x008fe20000000000 */
[----:B------:R-:W-:Y:S01]  /*2e70*/  LEA R27, R17, R92, 0x5 ;  /* 0x0000005c111b7211 */ /* 0x000fe200078e28ff */
[----:B------:R-:W0:Y:S01]  /*2e80*/  LDS.128 R44, [R87+0x140] ;  /* 0x00014000572c7984 */ /* 0x000e220000000c00 */
[----:B------:R-:W-:Y:S01]  /*2e90*/  LOP3.LUT R21, R88, 0x3fc0, RZ, 0xc0, !PT ;  /* 0x00003fc058157812 */ /* 0x000fe200078ec0ff */
[----:B------:R-:W-:Y:S01]  /*2ea0*/  FADD R37, R36, R37 ;  /* 0x0000002524257221 */ /* 0x000fe20000000000 */
[-C--:B------:R-:W-:Y:S01]  /*2eb0*/  IADD3 R26, PT, PT, R26, R27.reuse, RZ ;  /* 0x0000001b1a1a7210 */ /* 0x080fe20007ffe0ff */
[----:B------:R-:W1:Y:S01]  /*2ec0*/  LDS.128 R16, [R87] ;  /* 0x0000000057107984 */ /* 0x000e620000000c00 */
[-C--:B------:R-:W-:Y:S01]  /*2ed0*/  IADD3 R23, PT, PT, R23, R27.reuse, RZ ;  /* 0x0000001b17177210 */ /* 0x080fe20007ffe0ff */
[----:B------:R-:W-:Y:S01]  /*2ee0*/  FADD R38, R37, R38 ;  /* 0x0000002625267221 */ /* 0x000fe20000000000 */
[-C--:B------:R-:W-:Y:S01]  /*2ef0*/  IADD3 R22, PT, PT, R22, R27.reuse, RZ ;  /* 0x0000001b16167210 */ /* 0x080fe20007ffe0ff */
[----:B------:R-:W-:Y:S01]  /*2f00*/  FADD R33, R32, R33 ;  /* 0x0000002120217221 */ /* 0x000fe20000000000 */
[----:B------:R-:W-:Y:S01]  /*2f10*/  IADD3 R21, PT, PT, R21, R27, RZ ;  /* 0x0000001b15157210 */ /* 0x000fe20007ffe0ff */
[----:B------:R-:W-:Y:S01]  /*2f20*/  FADD R27, R42, R43 ;  /* 0x0000002b2a1b7221 */ /* 0x000fe20000000000 */
[----:B------:R-:W-:Y:S01]  /*2f30*/  FADD R39, R38, R39 ;  /* 0x0000002726277221 */ /* 0x000fe20000000000 */
[----:B------:R-:W2:Y:S01]  /*2f40*/  LDS.128 R40, [R87+0xc0] ;  /* 0x0000c00057287984 */ /* 0x000ea20000000c00 */
[----:B------:R-:W-:-:S02]  /*2f50*/  FADD R34, R33, R34 ;  /* 0x0000002221227221 */ /* 0x000fc40000000000 */
[----:B----4-:R-:W-:Y:S02]  /*2f60*/  FADD R28, R39, R28 ;  /* 0x0000001c271c7221 */ /* 0x010fe40000000000 */
[----:B------:R-:W-:Y:S01]  /*2f70*/  FADD R35, R34, R35 ;  /* 0x0000002322237221 */ /* 0x000fe20000000000 */
[----:B------:R-:W3:Y:S01]  /*2f80*/  LDS.128 R36, [R87+0xd0] ;  /* 0x0000d00057247984 */ /* 0x000ee20000000c00 */
[----:B------:R-:W-:-:S04]  /*2f90*/  FADD R29, R28, R29 ;  /* 0x0000001d1c1d7221 */ /* 0x000fc80000000000 */
[----:B------:R-:W-:-:S04]  /*2fa0*/  FADD R30, R29, R30 ;  /* 0x0000001e1d1e7221 */ /* 0x000fc80000000000 */
[----:B------:R-:W-:-:S04]  /*2fb0*/  FADD R31, R30, R31 ;  /* 0x0000001f1e1f7221 */ /* 0x000fc80000000000 */
[----:B------:R-:W-:Y:S02]  /*2fc0*/  FADD R48, R31, R48 ;  /* 0x000000301f307221 */ /* 0x000fe40000000000 */
[----:B------:R-:W4:Y:S02]  /*2fd0*/  LDS.128 R28, [R87+0x1d0] ;  /* 0x0001d000571c7984 */ /* 0x000f240000000c00 */
[----:B------:R-:W-:-:S04]  /*2fe0*/  FADD R49, R48, R49 ;  /* 0x0000003130317221 */ /* 0x000fc80000000000 */
[----:B------:R-:W-:Y:S01]  /*2ff0*/  FADD R50, R49, R50 ;  /* 0x0000003231327221 */ /* 0x000fe20000000000 */
[----:B0-----:R-:W-:Y:S02]  /*3000*/  FADD R44, R35, R44 ;  /* 0x0000002c232c7221 */ /* 0x001fe40000000000 */
[----:B------:R-:W0:Y:S01]  /*3010*/  LDS.128 R32, [R87+0x20] ;  /* 0x0000200057207984 */ /* 0x000e220000000c00 */
[----:B------:R-:W-:Y:S01]  /*3020*/  FADD R51, R50, R51 ;  /* 0x0000003332337221 */ /* 0x000fe20000000000 */
[----:B-1----:R-:W-:Y:S01]  /*3030*/  FADD R16, RZ, R16 ;  /* 0x00000010ff107221 */ /* 0x002fe20000000000 */
[----:B------:R-:W-:-:S03]  /*3040*/  FADD R45, R44, R45 ;  /* 0x0000002d2c2d7221 */ /* 0x000fc60000000000 */
[----:B------:R-:W-:Y:S01]  /*3050*/  FADD R17, R16, R17 ;  /* 0x0000001110117221 */ /* 0x000fe20000000000 */
[----:B------:R-:W-:-:S03]  /*3060*/  FADD R46, R45, R46 ;  /* 0x0000002e2d2e7221 */ /* 0x000fc60000000000 */
[----:B------:R-:W-:Y:S01]  /*3070*/  FADD R18, R17, R18 ;  /* 0x0000001211127221 */ /* 0x000fe20000000000 */
[----:B--2---:R-:W-:Y:S01]  /*3080*/  FADD R40, R27, R40 ;  /* 0x000000281b287221 */ /* 0x004fe20000000000 */
[----:B------:R-:W-:Y:S02]  /*3090*/  FADD R47, R46, R47 ;  /* 0x0000002f2e2f7221 */ /* 0x000fe40000000000 */
[----:B------:R-:W-:Y:S01]  /*30a0*/  FADD R27, R18, R19 ;  /* 0x00000013121b7221 */ /* 0x000fe20000000000 */
[----:B------:R-:W-:Y:S01]  /*30b0*/  FADD R41, R40, R41 ;  /* 0x0000002928297221 */ /* 0x000fe20000000000 */
[----:B------:R-:W1:Y:S02]  /*30c0*/  LDS.128 R16, [R87+0x150] ;  /* 0x0001500057107984 */ /* 0x000e640000000c00 */
[----:B------:R-:W-:Y:S01]  /*30d0*/  FADD R52, R27, R52 ;  /* 0x000000341b347221 */ /* 0x000fe20000000000 */
[----:B------:R-:W-:-:S03]  /*30e0*/  FADD R42, R41, R42 ;  /* 0x0000002a292a7221 */ /* 0x000fc60000000000 */
[----:B------:R-:W-:Y:S01]  /*30f0*/  FADD R53, R52, R53 ;  /* 0x0000003534357221 */ /* 0x000fe20000000000 */
[----:B------:R-:W-:Y:S02]  /*3100*/  FADD R27, R42, R43 ;  /* 0x0000002b2a1b7221 */ /* 0x000fe40000000000 */
[----:B------:R-:W2:Y:S01]  /*3110*/  LDS.128 R40, [R87+0x30] ;  /* 0x0000300057287984 */ /* 0x000ea20000000c00 */
[----:B------:R-:W-:Y:S01]  /*3120*/  FADD R54, R53, R54 ;  /* 0x0000003635367221 */ /* 0x000fe20000000000 */
[----:B---3--:R-:W-:-:S03]  /*3130*/  FADD R36, R27, R36 ;  /* 0x000000241b247221 */ /* 0x008fc60000000000 */
[----:B------:R-:W-:Y:S01]  /*3140*/  FADD R55, R54, R55 ;  /* 0x0000003736377221 */ /* 0x000fe20000000000 */
[----:B------:R-:W-:Y:S01]  /*3150*/  FADD R37, R36, R37 ;  /* 0x0000002524257221 */ /* 0x000fe20000000000 */
[----:B----4-:R-:W-:Y:S02]  /*3160*/  FADD R28, R51, R28 ;  /* 0x0000001c331c7221 */ /* 0x010fe40000000000 */
[----:B------:R-:W-:Y:S01]  /*3170*/  LDS.128 R48, [R87+0x170] ;  /* 0x0001700057307984 */ /* 0x000fe20000000c00 */
[----:B------:R-:W-:-:S04]  /*3180*/  FADD R38, R37, R38 ;  /* 0x0000002625267221 */ /* 0x000fc80000000000 */
[----:B------:R-:W-:Y:S01]  /*3190*/  FADD R27, R38, R39 ;  /* 0x00000027261b7221 */ /* 0x000fe20000000000 */
[----:B0-----:R-:W-:Y:S02]  /*31a0*/  FADD R32, R55, R32 ;  /* 0x0000002037207221 */ /* 0x001fe40000000000 */
[----:B------:R-:W-:Y:S02]  /*31b0*/  LDS.128 R52, [R87+0x50] ;  /* 0x0000500057347984 */ /* 0x000fe40000000c00 */
[----:B------:R-:W-:-:S04]  /*31c0*/  FADD R33, R32, R33 ;  /* 0x0000002120217221 */ /* 0x000fc80000000000 */
[----:B------:R-:W-:-:S04]  /*31d0*/  FADD R34, R33, R34 ;  /* 0x0000002221227221 */ /* 0x000fc80000000000 */
[----:B------:R-:W-:Y:S02]  /*31e0*/  FADD R37, R34, R35 ;  /* 0x0000002322257221 */ /* 0x000fe40000000000 */
[----:B------:R-:W0:Y:S01]  /*31f0*/  LDS.128 R32, [R87+0x1e0] ;  /* 0x0001e00057207984 */ /* 0x000e220000000c00 */
[----:B-1----:R-:W-:-:S03]  /*3200*/  FADD R16, R47, R16 ;  /* 0x000000102f107221 */ /* 0x002fc60000000000 */
[----:B------:R-:W1:Y:S01]  /*3210*/  LDS.128 R44, [R87+0x160] ;  /* 0x00016000572c7984 */ /* 0x000e620000000c00 */
[----:B------:R-:W-:-:S04]  /*3220*/  FADD R17, R16, R17 ;  /* 0x0000001110117221 */ /* 0x000fc80000000000 */
[----:B------:R-:W-:Y:S01]  /*3230*/  FADD R18, R17, R18 ;  /* 0x0000001211127221 */ /* 0x000fe20000000000 */
[----:B------:R-:W-:Y:S01]  /*3240*/  FADD R17, R28, R29 ;  /* 0x0000001d1c117221 */ /* 0x000fe20000000000 */
[----:B--2---:R-:W-:Y:S02]  /*3250*/  FADD R40, R37, R40 ;  /* 0x0000002825287221 */ /* 0x004fe40000000000 */
[----:B------:R-:W-:Y:S01]  /*3260*/  FADD R29, R18, R19 ;  /* 0x00000013121d7221 */ /* 0x000fe20000000000 */
[----:B------:R-:W-:Y:S01]  /*3270*/  FADD R30, R17, R30 ;  /* 0x0000001e111e7221 */ /* 0x000fe20000000000 */
[----:B------:R-:W2:Y:S01]  /*3280*/  LDS.128 R36, [R87+0x40] ;  /* 0x0000400057247984 */ /* 0x000ea20000000c00 */
[----:B------:R-:W-:Y:S02]  /*3290*/  FADD R41, R40, R41 ;  /* 0x0000002928297221 */ /* 0x000fe40000000000 */
[----:B------:R-:W-:Y:S01]  /*32a0*/  FADD R31, R30, R31 ;  /* 0x0000001f1e1f7221 */ /* 0x000fe20000000000 */
[----:B------:R-:W3:Y:S01]  /*32b0*/  LDS.128 R16, [R87+0xe0] ;  /* 0x0000e00057107984 */ /* 0x000ee20000000c00 */
[----:B------:R-:W-:-:S04]  /*32c0*/  FADD R42, R41, R42 ;  /* 0x0000002a292a7221 */ /* 0x000fc80000000000 */
[----:B------:R-:W-:Y:S01]  /*32d0*/  FADD R43, R42, R43 ;  /* 0x0000002b2a2b7221 */ /* 0x000fe20000000000 */
[----:B0-----:R-:W-:Y:S01]  /*32e0*/  FADD R32, R31, R32 ;  /* 0x000000201f207221 */ /* 0x001fe20000000000 */
[----:B-1----:R-:W-:-:S03]  /*32f0*/  FADD R44, R29, R44 ;  /* 0x0000002c1d2c7221 */ /* 0x002fc60000000000 */
[----:B------:R-:W-:Y:S01]  /*3300*/  FADD R33, R32, R33 ;  /* 0x0000002120217221 */ /* 0x000fe20000000000 */
[----:B------:R-:W0:Y:S01]  /*3310*/  LDS.128 R28, [R87+0xf0] ;  /* 0x0000f000571c7984 */ /* 0x000e220000000c00 */
[----:B------:R-:W-:Y:S02]  /*3320*/  FADD R45, R44, R45 ;  /* 0x0000002d2c2d7221 */ /* 0x000fe40000000000 */
[----:B------:R-:W-:Y:S02]  /*3330*/  FADD R34, R33, R34 ;  /* 0x0000002221227221 */ /* 0x000fe40000000000 */
[----:B------:R-:W1:Y:S01]  /*3340*/  LDC.64 R32, c[0x0][0x390] ;  /* 0x0000e400ff207b82 */ /* 0x000e620000000a00 */
[----:B------:R-:W-:Y:S01]  /*3350*/  FADD R46, R45, R46 ;  /* 0x0000002e2d2e7221 */ /* 0x000fe20000000000 */
[----:B------:R-:W-:-:S03]  /*3360*/  FADD R35, R34, R35 ;  /* 0x0000002322237221 */ /* 0x000fc60000000000 */
[----:B------:R-:W-:Y:S01]  /*3370*/  FADD R47, R46, R47 ;  /* 0x0000002f2e2f7221 */ /* 0x000fe20000000000 */
[----:B--2---:R-:W-:Y:S02]  /*3380*/  FADD R36, R43, R36 ;  /* 0x000000242b247221 */ /* 0x004fe40000000000 */
[----:B------:R-:W2:Y:S01]  /*3390*/  LDS.128 R40, [R87+0x1f0] ;  /* 0x0001f00057287984 */ /* 0x000ea20000000c00 */
[----:B---3--:R-:W-:Y:S01]  /*33a0*/  FADD R16, R27, R16 ;  /* 0x000000101b107221 */ /* 0x008fe20000000000 */
[----:B------:R-:W-:Y:S01]  /*33b0*/  FADD R48, R47, R48 ;  /* 0x000000302f307221 */ /* 0x000fe20000000000 */
[----:B------:R-:W-:Y:S01]  /*33c0*/  FADD R37, R36, R37 ;  /* 0x0000002524257221 */ /* 0x000fe20000000000 */
[----:B------:R-:W3:Y:S01]  /*33d0*/  LDS.128 R44, [R87+0x200] ;  /* 0x00020000572c7984 */ /* 0x000ee20000000c00 */
[----:B------:R-:W-:Y:S01]  /*33e0*/  FADD R17, R16, R17 ;  /* 0x0000001110117221 */ /* 0x000fe20000000000 */
[----:B------:R-:W-:Y:S01]  /*33f0*/  FADD R49, R48, R49 ;  /* 0x0000003130317221 */ /* 0x000fe20000000000 */
[----:B------:R-:W-:-:S02]  /*3400*/  FADD R38, R37, R38 ;  /* 0x0000002625267221 */ /* 0x000fc40000000000 */
[----:B------:R-:W-:Y:S01]  /*3410*/  FADD R18, R17, R18 ;  /* 0x0000001211127221 */ /* 0x000fe20000000000 */
[----:B------:R-:W-:Y:S01]  /*3420*/  FADD R50, R49, R50 ;  /* 0x0000003231327221 */ /* 0x000fe20000000000 */
[----:B------:R-:W-:Y:S02]  /*3430*/  FADD R39, R38, R39 ;  /* 0x0000002726277221 */ /* 0x000fe40000000000 */
[----:B------:R-:W-:Y:S01]  /*3440*/  FADD R27, R18, R19 ;  /* 0x00000013121b7221 */ /* 0x000fe20000000000 */
[----:B------:R-:W-:Y:S01]  /*3450*/  FADD R51, R50, R51 ;  /* 0x0000003332337221 */ /* 0x000fe20000000000 */
[----:B------:R-:W4:Y:S01]  /*3460*/  LDS.128 R16, [R87+0x60] ;  /* 0x0000600057107984 */ /* 0x000f220000000c00 */
[----:B------:R-:W-:Y:S01]  /*3470*/  FADD R52, R39, R52 ;  /* 0x0000003427347221 */ /* 0x000fe20000000000 */
[----:B-1----:R-:W-:-:S04]  /*3480*/  IMAD.WIDE R88, R26, 0x4, R32 ;  /* 0x000000041a587825 */ /* 0x002fc800078e0220 */
[----:B------:R-:W-:Y:S01]  /*3490*/  FADD R24, R51, R24 ;  /* 0x0000001833187221 */ /* 0x000fe20000000000 */
[----:B------:R-:W-:Y:S01]  /*34a0*/  FADD R53, R52, R53 ;  /* 0x0000003534357221 */ /* 0x000fe20000000000 */
[----:B------:R-:W-:-:S04]  /*34b0*/  IMAD.WIDE R50, R21, 0x4, R32 ;  /* 0x0000000415327825 */ /* 0x000fc800078e0220 */
[----:B------:R-:W-:Y:S01]  /*34c0*/  FADD R54, R53, R54 ;  /* 0x0000003635367221 */ /* 0x000fe20000000000 */
[----:B------:R-:W-:-:S04]  /*34d0*/  IMAD.WIDE R52, R22, 0x4, R32 ;  /* 0x0000000416347825 */ /* 0x000fc800078e0220 */
[----:B0-----:R-:W-:-:S04]  /*34e0*/  FADD R28, R27, R28 ;  /* 0x0000001c1b1c7221 */ /* 0x001fc80000000000 */
[----:B------:R-:W-:-:S04]  /*34f0*/  FADD R29, R28, R29 ;  /* 0x0000001d1c1d7221 */ /* 0x000fc80000000000 */
[----:B------:R-:W-:-:S04]  /*3500*/  FADD R30, R29, R30 ;  /* 0x0000001e1d1e7221 */ /* 0x000fc80000000000 */
[----:B------:R-:W-:Y:S01]  /*3510*/  FADD R31, R30, R31 ;  /* 0x0000001f1e1f7221 */ /* 0x000fe20000000000 */
[----:B--2---:R-:W-:-:S03]  /*3520*/  FADD R40, R35, R40 ;  /* 0x0000002823287221 */ /* 0x004fc60000000000 */
[----:B------:R-:W-:Y:S01]  /*3530*/  FADD R48, R31, R20 ;  /* 0x000000141f307221 */ /* 0x000fe20000000000 */
[----:B---3--:R-:W-:Y:S01]  /*3540*/  FADD R47, R24, R25 ;  /* 0x00000019182f7221 */ /* 0x008fe20000000000 */
[----:B------:R-:W-:Y:S01]  /*3550*/  FADD R25, R54, R55 ;  /* 0x0000003736197221 */ /* 0x000fe20000000000 */
[----:B------:R-:W-:Y:S01]  /*3560*/  IMAD.WIDE R54, R23, 0x4, R32 ;  /* 0x0000000417367825 */ /* 0x000fe200078e0220 */
[----:B------:R-:W-:Y:S01]  /*3570*/  FMNMX R39, R96, R85, !PT ;  /* 0x0000005560277209 */ /* 0x000fe20007800000 */
[----:B------:R-:W2:Y:S01]  /*3580*/  LDG.E.128.CONSTANT R32, desc[UR6][R88.64] ;  /* 0x0000000658207981 */ /* 0x000ea2000c1e9d00 */
[----:B------:R-:W-:Y:S01]  /*3590*/  FMNMX R38, R95, R84, !PT ;  /* 0x000000545f267209 */ /* 0x000fe20007800000 */
[----:B------:R-:W-:Y:S02]  /*35a0*/  FADD R41, R40, R41 ;  /* 0x0000002928297221 */ /* 0x000fe40000000000 */
[----:B------:R-:W3:Y:S01]  /*35b0*/  LDG.E.128.CONSTANT R28, desc[UR6][R54.64] ;  /* 0x00000006361c7981 */ /* 0x000ee2000c1e9d00 */
[----:B----4-:R-:W-:-:S03]  /*35c0*/  FADD R16, R25, R16 ;  /* 0x0000001019107221 */ /* 0x010fc60000000000 */
[----:B------:R-:W4:Y:S01]  /*35d0*/  LDG.E.128.CONSTANT R20, desc[UR6][R50.64] ;  /* 0x0000000632147981 */ /* 0x000f22000c1e9d00 */
[----:B------:R-:W-:Y:S01]  /*35e0*/  FADD R36, -R38, R84 ;  /* 0x0000005426247221 */ /* 0x000fe20000000100 */
[----:B------:R-:W-:Y:S02]  /*35f0*/  FADD R42, R41, R42 ;  /* 0x0000002a292a7221 */ /* 0x000fe40000000000 */
[----:B------:R-:W5:Y:S01]  /*3600*/  LDG.E.128.CONSTANT R24, desc[UR6][R52.64] ;  /* 0x0000000634187981 */ /* 0x000f62000c1e9d00 */
[----:B------:R-:W-:Y:S01]  /*3610*/  FADD R17, R16, R17 ;  /* 0x0000001110117221 */ /* 0x000fe20000000000 */
[----:B------:R-:W-:Y:S01]  /*3620*/  FADD R16, -R39, R85 ;  /* 0x0000005527107221 */ /* 0x000fe20000000100 */
[----:B------:R-:W-:Y:S01]  /*3630*/  FMUL R36, R36, 1.4426950216293334961 ;  /* 0x3fb8aa3b24247820 */ /* 0x000fe20000400000 */
[----:B------:R-:W-:Y:S02]  /*3640*/  FADD R43, R42, R43 ;  /* 0x0000002b2a2b7221 */ /* 0x000fe40000000000 */
[----:B------:R-:W-:-:S02]  /*3650*/  FMUL R16, R16, 1.4426950216293334961 ;  /* 0x3fb8aa3b10107820 */ /* 0x000fc40000400000 */
[----:B------:R-:W-:-:S03]  /*3660*/  FADD R44, R43, R44 ;  /* 0x0000002c2b2c7221 */ /* 0x000fc60000000000 */
[----:B------:R-:W-:-:S13]  /*3670*/  FSETP.GEU.AND P0, PT, R16, -126, PT ;  /* 0xc2fc00001000780b */ /* 0x000fda0003f0e000 */
[----:B------:R-:W-:-:S04]  /*3680*/  @!P0 FMUL R16, R16, 0.5 ;  /* 0x3f00000010108820 */ /* 0x000fc80000400000 */
[----:B------:R-:W0:Y:S02]  /*3690*/  MUFU.EX2 R37, R16 ;  /* 0x0000001000257308 */ /* 0x000e240000000800 */
[----:B0-----:R-:W-:Y:S01]  /*36a0*/  @!P0 FMUL R37, R37, R37 ;  /* 0x0000002525258220 */ /* 0x001fe20000400000 */
[----:B------:R-:W-:-:S03]  /*36b0*/  FSETP.GEU.AND P0, PT, R36, -126, PT ;  /* 0xc2fc00002400780b */ /* 0x000fc60003f0e000 */
[----:B------:R-:W-:Y:S01]  /*36c0*/  FMUL R40, R37, R76 ;  /* 0x0000004c25287220 */ /* 0x000fe20000400000 */
[----:B------:R-:W-:-:S09]  /*36d0*/  FMNMX R37, R98, R83, !PT ;  /* 0x0000005362257209 */ /* 0x000fd20007800000 */
[----:B------:R-:W-:-:S04]  /*36e0*/  @!P0 FMUL R36, R36, 0.5 ;  /* 0x3f00000024248820 */ /* 0x000fc80000400000 */
[----:B------:R-:W0:Y:S01]  /*36f0*/  MUFU.EX2 R42, R36 ;  /* 0x00000024002a7308 */ /* 0x000e220000000800 */
[----:B------:R-:W-:-:S04]  /*3700*/  FADD R16, -R37, R83 ;  /* 0x0000005325107221 */ /* 0x000fc80000000100 */
[----:B------:R-:W-:Y:S01]  /*3710*/  FMUL R43, R16, 1.4426950216293334961 ;  /* 0x3fb8aa3b102b7820 */ /* 0x000fe20000400000 */
[----:B0-----:R-:W-:-:S04]  /*3720*/  @!P0 FMUL R42, R42, R42 ;  /* 0x0000002a2a2a8220 */ /* 0x001fc80000400000 */
[----:B------:R-:W-:-:S13]  /*3730*/  FSETP.GEU.AND P0, PT, R43, -126, PT ;  /* 0xc2fc00002b00780b */ /* 0x000fda0003f0e000 */
[----:B------:R-:W-:-:S04]  /*3740*/  @!P0 FMUL R43, R43, 0.5 ;  /* 0x3f0000002b2b8820 */ /* 0x000fc80000400000 */
[----:B------:R-:W0:Y:S01]  /*3750*/  MUFU.EX2 R49, R43 ;  /* 0x0000002b00317308 */ /* 0x000e220000000800 */
[----:B------:R-:W-:Y:S01]  /*3760*/  FMNMX R36, R97, R82, !PT ;  /* 0x0000005261247209 */ /* 0x000fe20007800000 */
[----:B------:R-:W-:Y:S01]  /*3770*/  FADD R18, R17, R18 ;  /* 0x0000001211127221 */ /* 0x000fe20000000000 */
[----:B------:R-:W-:-:S03]  /*3780*/  FMUL R41, R42, R77 ;  /* 0x0000004d2a297220 */ /* 0x000fc60000400000 */
[----:B------:R-:W-:Y:S02]  /*3790*/  FADD R77, R18, R19 ;  /* 0x00000013124d7221 */ /* 0x000fe40000000000 */
[----:B------:R-:W1:Y:S01]  /*37a0*/  LDS.128 R16, [R87+0x70] ;  /* 0x0000700057107984 */ /* 0x000e620000000c00 */
[----:B0-----:R-:W-:-:S04]  /*37b0*/  @!P0 FMUL R49, R49, R49 ;  /* 0x0000003131318220 */ /* 0x001fc80000400000 */
[----:B------:R-:W-:Y:S01]  /*37c0*/  FMUL R42, R49, R78 ;  /* 0x0000004e312a7220 */ /* 0x000fe20000400000 */
[----:B------:R-:W-:-:S04]  /*37d0*/  FADD R49, -R36, R82 ;  /* 0x0000005224317221 */ /* 0x000fc80000000100 */
[----:B------:R-:W-:-:S05]  /*37e0*/  FMUL R49, R49, 1.4426950216293334961 ;  /* 0x3fb8aa3b31317820 */ /* 0x000fca0000400000 */
[----:B------:R-:W-:-:S13]  /*37f0*/  FSETP.GEU.AND P0, PT, R49, -126, PT ;  /* 0xc2fc00003100780b */ /* 0x000fda0003f0e000 */
[----:B------:R-:W-:-:S04]  /*3800*/  @!P0 FMUL R49, R49, 0.5 ;  /* 0x3f00000031318820 */ /* 0x000fc80000400000 */
[----:B------:R-:W0:Y:S01]  /*3810*/  MUFU.EX2 R43, R49 ;  /* 0x00000031002b7308 */ /* 0x000e220000000800 */
[----:B-1----:R-:W-:Y:S01]  /*3820*/  FADD R16, R77, R16 ;  /* 0x000000104d107221 */ /* 0x002fe20000000000 */
[----:B------:R-:W-:Y:S01]  /*3830*/  FADD R45, R44, R45 ;  /* 0x0000002d2c2d7221 */ /* 0x000fe20000000000 */
[----:B------:R-:W-:Y:S01]  /*3840*/  FADD R95, R95, -R38 ;  /* 0x800000265f5f7221 */ /* 0x000fe20000000000 */
[----:B------:R-:W-:Y:S01]  /*3850*/  FADD R98, R98, -R37 ;  /* 0x8000002562627221 */ /* 0x000fe20000000000 */
[----:B------:R-:W-:Y:S01]  /*3860*/  FADD R97, R97, -R36 ;  /* 0x8000002461617221 */ /* 0x000fe20000000000 */
[----:B------:R-:W-:Y:S01]  /*3870*/  FADD R17, R16, R17 ;  /* 0x0000001110117221 */ /* 0x000fe20000000000 */
[----:B------:R-:W-:Y:S01]  /*3880*/  FADD R16, R96, -R39 ;  /* 0x8000002760107221 */ /* 0x000fe20000000000 */
[----:B------:R-:W-:Y:S01]  /*3890*/  FMUL R44, R95, 1.4426950216293334961 ;  /* 0x3fb8aa3b5f2c7820 */ /* 0x000fe20000400000 */
[----:B0-----:R-:W-:-:S04]  /*38a0*/  @!P0 FMUL R43, R43, R43 ;  /* 0x0000002b2b2b8220 */ /* 0x001fc80000400000 */
[----:B------:R-:W-:Y:S01]  /*38b0*/  FMUL R43, R43, R74 ;  /* 0x0000004a2b2b7220 */ /* 0x000fe20000400000 */
[----:B------:R-:W-:Y:S01]  /*38c0*/  FADD R74, R45, R46 ;  /* 0x0000002e2d4a7221 */ /* 0x000fe20000000000 */
[----:B------:R-:W-:Y:S01]  /*38d0*/  FMUL R45, R98, 1.4426950216293334961 ;  /* 0x3fb8aa3b622d7820 */ /* 0x000fe20000400000 */
[----:B------:R-:W-:Y:S01]  /*38e0*/  FMUL R46, R97, 1.4426950216293334961 ;  /* 0x3fb8aa3b612e7820 */ /* 0x000fe20000400000 */
[----:B------:R-:W-:Y:S01]  /*38f0*/  FMUL R16, R16, 1.4426950216293334961 ;  /* 0x3fb8aa3b10107820 */ /* 0x000fe20000400000 */
[----:B------:R-:W-:Y:S02]  /*3900*/  FSETP.GEU.AND P1, PT, R44, -126, PT ;  /* 0xc2fc00002c00780b */ /* 0x000fe40003f2e000 */
[----:B------:R-:W-:Y:S02]  /*3910*/  FSETP.GEU.AND P2, PT, R45, -126, PT ;  /* 0xc2fc00002d00780b */ /* 0x000fe40003f4e000 */
[----:B------:R-:W-:Y:S02]  /*3920*/  FSETP.GEU.AND P3, PT, R46, -126, PT ;  /* 0xc2fc00002e00780b */ /* 0x000fe40003f6e000 */
[----:B------:R-:W-:Y:S01]  /*3930*/  FSETP.GEU.AND P0, PT, R16, -126, PT ;  /* 0xc2fc00001000780b */ /* 0x000fe20003f0e000 */
[----:B------:R-:W-:Y:S01]  /*3940*/  FADD R18, R17, R18 ;  /* 0x0000001211127221 */ /* 0x000fe20000000000 */
[----:B------:R-:W-:-:S02]  /*3950*/  IADD3 R17, PT, PT, R86, R93, RZ ;  /* 0x0000005d56117210 */ /* 0x000fc40007ffe0ff */
[-C--:B------:R-:W-:Y:S02]  /*3960*/  LEA R102, R102, R93.reuse, 0x2 ;  /* 0x0000005d66667211 */ /* 0x080fe400078e10ff */
[-C--:B------:R-:W-:Y:S01]  /*3970*/  LEA R100, R100, R93.reuse, 0x2 ;  /* 0x0000005d64647211 */ /* 0x080fe200078e10ff */
[----:B------:R-:W-:Y:S01]  /*3980*/  @!P1 FMUL R44, R44, 0.5 ;  /* 0x3f0000002c2c9820 */ /* 0x000fe20000400000 */
[----:B------:R-:W-:Y:S01]  /*3990*/  LEA R94, R94, R93, 0x2 ;  /* 0x0000005d5e5e7211 */ /* 0x000fe200078e10ff */
[----:B------:R-:W-:Y:S02]  /*39a0*/  @!P2 FMUL R45, R45, 0.5 ;  /* 0x3f0000002d2da820 */ /* 0x000fe40000400000 */
[----:B------:R-:W-:Y:S02]  /*39b0*/  @!P3 FMUL R46, R46, 0.5 ;  /* 0x3f0000002e2eb820 */ /* 0x000fe40000400000 */
[----:B------:R-:W-:Y:S01]  /*39c0*/  @!P0 FMUL R16, R16, 0.5 ;  /* 0x3f00000010108820 */ /* 0x000fe20000400000 */
[----:B------:R-:W0:Y:S08]  /*39d0*/  MUFU.EX2 R44, R44 ;  /* 0x0000002c002c7308 */ /* 0x000e300000000800 */
[----:B------:R-:W1:Y:S08]  /*39e0*/  MUFU.EX2 R45, R45 ;  /* 0x0000002d002d7308 */ /* 0x000e700000000800 */
[----:B------:R-:W1:Y:S01]  /*39f0*/  MUFU.EX2 R46, R46 ;  /* 0x0000002e002e7308 */ /* 0x000e620000000800 */
[----:B------:R-:W-:Y:S01]  /*3a00*/  FADD R19, R18, R19 ;  /* 0x0000001312137221 */ /* 0x000fe20000000000 */
[----:B0-----:R-:W-:Y:S01]  /*3a10*/  @!P1 FMUL R44, R44, R44 ;  /* 0x0000002c2c2c9220 */ /* 0x001fe20000400000 */
[----:B------:R-:W-:-:S02]  /*3a20*/  MOV R86, RZ ;  /* 0x000000ff00567202 */ /* 0x000fc40000000f00 */
[----:B------:R-:W-:Y:S02]  /*3a30*/  CS2R R84, SRZ ;  /* 0x0000000000547805 */ /* 0x000fe4000001ff00 */
[----:B------:R-:W-:Y:S01]  /*3a40*/  CS2R R82, SRZ ;  /* 0x0000000000527805 */ /* 0x000fe2000001ff00 */
[----:B-1----:R-:W-:Y:S01]  /*3a50*/  @!P2 FMUL R45, R45, R45 ;  /* 0x0000002d2d2da220 */ /* 0x002fe20000400000 */
[----:B------:R-:W-:Y:S01]  /*3a60*/  MOV R49, RZ ;  /* 0x000000ff00317202 */ /* 0x000fe20000000f00 */
[----:B------:R-:W-:Y:S02]  /*3a70*/  FFMA R77, R48, R44, R41 ;  /* 0x0000002c304d7223 */ /* 0x000fe40000000029 */
[----:B------:R-:W-:Y:S01]  /*3a80*/  FFMA R78, R47, R45, R42 ;  /* 0x0000002d2f4e7223 */ /* 0x000fe2000000002a */
[----:B------:R-:W-:-:S04]  /*3a90*/  @!P3 FMUL R46, R46, R46 ;  /* 0x0000002e2e2eb220 */ /* 0x000fc80000400000 */
[----:B------:R-:W-:Y:S01]  /*3aa0*/  FFMA R74, R74, R46, R43 ;  /* 0x0000002e4a4a7223 */ /* 0x000fe2000000002b */
[----:B--2---:R0:W-:Y:S04]  /*3ab0*/  STS.128 [R17], R32 ;  /* 0x0000002011007388 */ /* 0x0041e80000000c00 */
[----:B---3--:R1:W-:Y:S04]  /*3ac0*/  STS.128 [R102], R28 ;  /* 0x0000001c66007388 */ /* 0x0083e80000000c00 */
[----:B-----5:R2:W-:Y:S04]  /*3ad0*/  STS.128 [R100], R24 ;  /* 0x0000001864007388 */ /* 0x0205e80000000c00 */
[----:B----4-:R3:W-:Y:S01]  /*3ae0*/  STS.128 [R94], R20 ;  /* 0x000000145e007388 */ /* 0x0107e20000000c00 */
[----:B0-----:R-:W0:Y:S01]  /*3af0*/  MUFU.EX2 R33, R16 ;  /* 0x0000001000217308 */ /* 0x001e220000000800 */
[----:B------:R-:W-:-:S02]  /*3b00*/  MOV R32, RZ ;  /* 0x000000ff00207202 */ /* 0x000fc40000000f00 */
[----:B-1----:R-:W-:Y:S02]  /*3b10*/  CS2R R28, SRZ ;  /* 0x00000000001c7805 */ /* 0x002fe4000001ff00 */
[----:B------:R-:W-:Y:S02]  /*3b20*/  CS2R R30, SRZ ;  /* 0x00000000001e7805 */ /* 0x000fe4000001ff00 */
[----:B------:R-:W-:Y:S02]  /*3b30*/  MOV R35, RZ ;  /* 0x000000ff00237202 */ /* 0x000fe40000000f00 */
[----:B--2---:R-:W-:Y:S02]  /*3b40*/  CS2R R26, SRZ ;  /* 0x00000000001a7805 */ /* 0x004fe4000001ff00 */
[----:B------:R-:W-:Y:S01]  /*3b50*/  CS2R R24, SRZ ;  /* 0x0000000000187805 */ /* 0x000fe2000001ff00 */
[----:B0-----:R-:W-:Y:S01]  /*3b60*/  @!P0 FMUL R33, R33, R33 ;  /* 0x0000002121218220 */ /* 0x001fe20000400000 */
[----:B---3--:R-:W-:-:S03]  /*3b70*/  MOV R22, RZ ;  /* 0x000000ff00167202 */ /* 0x008fc60000000f00 */
[----:B------:R-:W-:Y:S01]  /*3b80*/  FFMA R76, R19, R33, R40 ;  /* 0x00000021134c7223 */ /* 0x000fe20000000028 */
[----:B------:R-:W-:Y:S06]  /*3b90*/  BAR.SYNC.DEFER_BLOCKING 0x0 ;  /* 0x0000000000007b1d */ /* 0x000fec0000010000 */
.L_x_2:
[C---:B------:R-:W-:Y:S02]  /*3ba0*/  LEA R17, R86.reuse, R81, 0x2 ;  /* 0x0000005156117211 */ /* 0x040fe400078e10ff */
[C---:B------:R-:W-:Y:S02]  /*3bb0*/  LEA R47, R86.reuse, R93, 0x7 ;  /* 0x0000005d562f7211 */ /* 0x040fe400078e38ff */
[----:B------:R-:W-:Y:S01]  /*3bc0*/  IADD3 R86, PT, PT, R86, 0x2, RZ ;  /* 0x0000000256567810 */ /* 0x000fe20007ffe0ff */
[----:B------:R-:W-:Y:S01]  /*3bd0*/  IMAD R34, R80, 0x84, R17 ;  /* 0x0000008450227824 */ /* 0x000fe200078e0211 */
[----:B------:R-:W-:Y:S02]  /*3be0*/  LEA R47, R12, R47, 0x2 ;  /* 0x0000002f0c2f7211 */ /* 0x000fe400078e10ff */
[----:B------:R-:W-:Y:S02]  /*3bf0*/  ISETP.NE.AND P0, PT, R86, 0x20, PT ;  /* 0x000000205600780c */ /* 0x000fe40003f05270 */
[----:B------:R-:W-:Y:S04]  /*3c00*/  LDS.64 R20, [R34] ;  /* 0x0000000022147984 */ /* 0x000fe80000000a00 */
[----:B------:R-:W0:Y:S04]  /*3c10*/  LDS.128 R16, [R47] ;  /* 0x000000002f107984 */ /* 0x000e280000000c00 */
[----:B------:R-:W1:Y:S04]  /*3c20*/  LDS R48, [R34+0x84] ;  /* 0x0000840022307984 */ /* 0x000e680000000800 */
[----:B------:R-:W-:Y:S01]  /*3c30*/  LDS R90, [R34+0x88] ;  /* 0x00008800225a7984 */ /* 0x000fe20000000800 */
[C---:B0-----:R-:W-:Y:S01]  /*3c40*/  FFMA R35, R20.reuse, R16, R35 ;  /* 0x0000001014237223 */ /* 0x041fe20000000023 */
[C---:B------:R-:W-:Y:S01]  /*3c50*/  FFMA R30, R20.reuse, R17, R30 ;  /* 0x00000011141e7223 */ /* 0x040fe2000000001e */
[C---:B------:R-:W-:Y:S01]  /*3c60*/  FFMA R85, R20.reuse, R18, R85 ;  /* 0x0000001214557223 */ /* 0x040fe20000000055 */
[----:B------:R-:W-:Y:S01]  /*3c70*/  FFMA R32, R20, R19, R32 ;  /* 0x0000001314207223 */ /* 0x000fe20000000020 */
[C---:B-1----:R-:W-:Y:S01]  /*3c80*/  FFMA R20, R48.reuse, R17, R22 ;  /* 0x0000001130147223 */ /* 0x042fe20000000016 */
[C---:B------:R-:W-:Y:S01]  /*3c90*/  FFMA R29, R48.reuse, R16, R29 ;  /* 0x00000010301d7223 */ /* 0x040fe2000000001d */
[----:B------:R-:W0:Y:S01]  /*3ca0*/  LDS.64 R22, [R34+0x108] ;  /* 0x0001080022167984 */ /* 0x000e220000000a00 */
[C---:B------:R-:W-:Y:S01]  /*3cb0*/  FFMA R31, R48.reuse, R18, R31 ;  /* 0x00000012301f7223 */ /* 0x040fe2000000001f */
[----:B------:R-:W-:-:S02]  /*3cc0*/  FFMA R26, R48, R19, R26 ;  /* 0x00000013301a7223 */ /* 0x000fc4000000001a */
[----:B------:R-:W-:Y:S01]  /*3cd0*/  LDS R48, [R34+0x190] ;  /* 0x0001900022307984 */ /* 0x000fe20000000800 */
[C---:B0-----:R-:W-:Y:S01]  /*3ce0*/  FFMA R25, R22.reuse, R16, R25 ;  /* 0x0000001016197223 */ /* 0x041fe20000000019 */
[C---:B------:R-:W-:Y:S01]  /*3cf0*/  FFMA R24, R22.reuse, R17, R24 ;  /* 0x0000001116187223 */ /* 0x040fe20000000018 */
[C---:B------:R-:W-:Y:S01]  /*3d00*/  FFMA R27, R22.reuse, R18, R27 ;  /* 0x00000012161b7223 */ /* 0x040fe2000000001b */
[----:B------:R-:W-:Y:S02]  /*3d10*/  FFMA R28, R22, R19, R28 ;  /* 0x00000013161c7223 */ /* 0x000fe4000000001c */
[----:B------:R-:W0:Y:S02]  /*3d20*/  LDS R22, [R34+0x18c] ;  /* 0x00018c0022167984 */ /* 0x000e240000000800 */
[C---:B0-----:R-:W-:Y:S01]  /*3d30*/  FFMA R49, R22.reuse, R16, R49 ;  /* 0x0000001016317223 */ /* 0x041fe20000000031 */
[C---:B------:R-:W-:Y:S01]  /*3d40*/  FFMA R82, R22.reuse, R17, R82 ;  /* 0x0000001116527223 */ /* 0x040fe20000000052 */
[C---:B------:R-:W-:Y:S01]  /*3d50*/  FFMA R83, R22.reuse, R18, R83 ;  /* 0x0000001216537223 */ /* 0x040fe20000000053 */
[----:B------:R-:W-:-:S02]  /*3d60*/  FFMA R84, R22, R19, R84 ;  /* 0x0000001316547223 */ /* 0x000fc40000000054 */
[----:B------:R-:W0:Y:S02]  /*3d70*/  LDS.128 R16, [R47+0x80] ;  /* 0x000080002f107984 */ /* 0x000e240000000c00 */
[----:B0-----:R-:W-:Y:S01]  /*3d80*/  FFMA R35, R16, R21, R35 ;  /* 0x0000001510237223 */ /* 0x001fe20000000023 */
[C---:B------:R-:W-:Y:S01]  /*3d90*/  FFMA R30, R21.reuse, R17, R30 ;  /* 0x00000011151e7223 */ /* 0x040fe2000000001e */
[C---:B------:R-:W-:Y:S01]  /*3da0*/  FFMA R85, R21.reuse, R18, R85 ;  /* 0x0000001215557223 */ /* 0x040fe20000000055 */
[----:B------:R-:W-:Y:S01]  /*3db0*/  FFMA R32, R21, R19, R32 ;  /* 0x0000001315207223 */ /* 0x000fe20000000020 */
[C---:B------:R-:W-:Y:S01]  /*3dc0*/  FFMA R29, R90.reuse, R16, R29 ;  /* 0x000000105a1d7223 */ /* 0x040fe2000000001d */
[C---:B------:R-:W-:Y:S01]  /*3dd0*/  FFMA R22, R90.reuse, R17, R20 ;  /* 0x000000115a167223 */ /* 0x040fe20000000014 */
[CC--:B------:R-:W-:Y:S01]  /*3de0*/  FFMA R31, R90.reuse, R18.reuse, R31 ;  /* 0x000000125a1f7223 */ /* 0x0c0fe2000000001f */
[----:B------:R-:W-:Y:S01]  /*3df0*/  FFMA R26, R90, R19, R26 ;  /* 0x000000135a1a7223 */ /* 0x000fe2000000001a */
[----:B------:R-:W-:Y:S01]  /*3e00*/  FFMA R25, R16, R23, R25 ;  /* 0x0000001710197223 */ /* 0x000fe20000000019 */
[C---:B------:R-:W-:Y:S01]  /*3e10*/  FFMA R24, R23.reuse, R17, R24 ;  /* 0x0000001117187223 */ /* 0x040fe20000000018 */
[C---:B------:R-:W-:Y:S01]  /*3e20*/  FFMA R27, R23.reuse, R18, R27 ;  /* 0x00000012171b7223 */ /* 0x040fe2000000001b */
[----:B------:R-:W-:Y:S01]  /*3e30*/  FFMA R28, R23, R19, R28 ;  /* 0x00000013171c7223 */ /* 0x000fe2000000001c */
[C---:B------:R-:W-:Y:S01]  /*3e40*/  FFMA R49, R48.reuse, R16, R49 ;  /* 0x0000001030317223 */ /* 0x040fe20000000031 */
[C---:B------:R-:W-:Y:S01]  /*3e50*/  FFMA R82, R48.reuse, R17, R82 ;  /* 0x0000001130527223 */ /* 0x040fe20000000052 */
[C---:B------:R-:W-:Y:S01]  /*3e60*/  FFMA R83, R48.reuse, R18, R83 ;  /* 0x0000001230537223 */ /* 0x040fe20000000053 */
[----:B------:R-:W-:Y:S01]  /*3e70*/  FFMA R84, R48, R19, R84 ;  /* 0x0000001330547223 */ /* 0x000fe20000000054 */
[----:B------:R-:W-:Y:S06]  /*3e80*/  @P0 BRA `(.L_x_2) ;  /* 0xfffffffc00440947 */ /* 0x000fec000383ffff */
[----:B------:R-:W-:Y:S01]  /*3e90*/  IADD3 R16, PT, PT, R76, 0x1800000, RZ ;  /* 0x018000004c107810 */ /* 0x000fe20007ffe0ff */
[----:B------:R-:W-:Y:S03]  /*3ea0*/  BAR.SYNC.DEFER_BLOCKING 0x0 ;  /* 0x0000000000007b1d */ /* 0x000fe60000010000 */
[----:B------:R-:W-:-:S03]  /*3eb0*/  LOP3.LUT R16, R16, 0x7f800000, RZ, 0xc0, !PT ;  /* 0x7f80000010107812 */ /* 0x000fc600078ec0ff */
[----:B------:R-:W-:Y:S01]  /*3ec0*/  BSSY.RECONVERGENT B0, `(.L_x_3) ;  /* 0x000000c000007945 */ /* 0x000fe20003800200 */
[----:B------:R-:W-:-:S13]  /*3ed0*/  ISETP.GT.U32.AND P0, PT, R16, 0x1ffffff, PT ;  /* 0x01ffffff1000780c */ /* 0x000fda0003f04070 */
[----:B------:R-:W-:Y:S05]  /*3ee0*/  @P0 BRA `(.L_x_4) ;  /* 0x0000000000140947 */ /* 0x000fea0003800000 */
[----:B------:R-:W-:Y:S02]  /*3ef0*/  MOV R16, R76 ;  /* 0x0000004c00107202 */ /* 0x000fe40000000f00 */
[----:B------:R-:W-:-:S07]  /*3f00*/  MOV R18, 0x3f20 ;  /* 0x00003f2000127802 */ /* 0x000fce0000000f00 */
[----:B------:R-:W-:Y:S05]  /*3f10*/  CALL.REL.NOINC `($__internal_0_$__cuda_sm20_rcp_rn_f32_slowpath) ;  /* 0x0000001000507944 */ /* 0x000fea0003c00000 */
[----:B------:R-:W-:Y:S01]  /*3f20*/  MOV R34, R19 ;  /* 0x0000001300227202 */ /* 0x000fe20000000f00 */
[----:B------:R-:W-:Y:S06]  /*3f30*/  BRA `(.L_x_5) ;  /* 0x0000000000107947 */ /* 0x000fec0003800000 */
.L_x_4:
[----:B------:R-:W0:Y:S02]  /*3f40*/  MUFU.RCP R17, R76 ;  /* 0x0000004c00117308 */ /* 0x000e240000001000 */
[----:B0-----:R-:W-:-:S04]  /*3f50*/  FFMA R16, R76, R17, -1 ;  /* 0xbf8000004c107423 */ /* 0x001fc80000000011 */
[----:B------:R-:W-:-:S04]  /*3f60*/  FADD.FTZ R16, -R16, -RZ ;  /* 0x800000ff10107221 */ /* 0x000fc80000010100 */
[----:B------:R-:W-:-:S07]  /*3f70*/  FFMA R34, R17, R16, R17 ;  /* 0x0000001011227223 */ /* 0x000fce0000000011 */
.L_x_5:
[----:B------:R-:W-:Y:S05]  /*3f80*/  BSYNC.RECONVERGENT B0 ;  /* 0x0000000000007941 */ /* 0x000fea0003800200 */
.L_x_3:
[----:B------:R-:W-:Y:S01]  /*3f90*/  IADD3 R16, PT, PT, R77, 0x1800000, RZ ;  /* 0x018000004d107810 */ /* 0x000fe20007ffe0ff */
[C---:B------:R-:W-:Y:S01]  /*3fa0*/  FMUL R35, R33.reuse, R35 ;  /* 0x0000002321237220 */ /* 0x040fe20000400000 */
[C---:B------:R-:W-:Y:S01]  /*3fb0*/  FMUL R17, R33.reuse, R30 ;  /* 0x0000001e21117220 */ /* 0x040fe20000400000 */
[C---:B------:R-:W-:Y:S01]  /*3fc0*/  FMUL R19, R33.reuse, R32 ;  /* 0x0000002021137220 */ /* 0x040fe20000400000 */
[----:B------:R-:W-:Y:S01]  /*3fd0*/  LOP3.LUT R18, R16, 0x7f800000, RZ, 0xc0, !PT ;  /* 0x7f80000010127812 */ /* 0x000fe200078ec0ff */
[----:B------:R-:W-:Y:S01]  /*3fe0*/  FMUL R16, R33, R85 ;  /* 0x0000005521107220 */ /* 0x000fe20000400000 */
[C---:B------:R-:W-:Y:S01]  /*3ff0*/  FFMA R11, R40.reuse, R11, R35 ;  /* 0x0000000b280b7223 */ /* 0x040fe20000000023 */
[----:B------:R-:W-:Y:S01]  /*4000*/  FFMA R17, R40, R10, R17 ;  /* 0x0000000a28117223 */ /* 0x000fe20000000011 */
[----:B------:R-:W-:Y:S01]  /*4010*/  ISETP.GT.U32.AND P0, PT, R18, 0x1ffffff, PT ;  /* 0x01ffffff1200780c */ /* 0x000fe20003f04070 */
[C---:B------:R-:W-:Y:S01]  /*4020*/  FFMA R9, R40.reuse, R9, R16 ;  /* 0x0000000928097223 */ /* 0x040fe20000000010 */
[----:B------:R-:W-:Y:S01]  /*4030*/  FFMA R19, R40, R8, R19 ;  /* 0x0000000828137223 */ /* 0x000fe20000000013 */
[----:B------:R-:W-:Y:S01]  /*4040*/  BSSY.RECONVERGENT B0, `(.L_x_6) ;  /* 0x000000f000007945 */ /* 0x000fe20003800200 */
[-C--:B------:R-:W-:Y:S01]  /*4050*/  FMUL R11, R11, R34.reuse ;  /* 0x000000220b0b7220 */ /* 0x080fe20000400000 */
[-C--:B------:R-:W-:Y:S01]  /*4060*/  FMUL R10, R17, R34.reuse ;  /* 0x00000022110a7220 */ /* 0x080fe20000400000 */
[-C--:B------:R-:W-:Y:S01]  /*4070*/  FMUL R9, R9, R34.reuse ;  /* 0x0000002209097220 */ /* 0x080fe20000400000 */
[----:B------:R-:W-:-:S06]  /*4080*/  FMUL R8, R19, R34 ;  /* 0x0000002213087220 */ /* 0x000fcc0000400000 */
[----:B------:R-:W-:Y:S05]  /*4090*/  @P0 BRA `(.L_x_7) ;  /* 0x0000000000140947 */ /* 0x000fea0003800000 */
[----:B------:R-:W-:Y:S02]  /*40a0*/  MOV R16, R77 ;  /* 0x0000004d00107202 */ /* 0x000fe40000000f00 */
[----:B------:R-:W-:-:S07]  /*40b0*/  MOV R18, 0x40d0 ;  /* 0x000040d000127802 */ /* 0x000fce0000000f00 */
[----:B------:R-:W-:Y:S05]  /*40c0*/  CALL.REL.NOINC `($__internal_0_$__cuda_sm20_rcp_rn_f32_slowpath) ;  /* 0x0000000c00e47944 */ /* 0x000fea0003c00000 */
[----:B------:R-:W-:Y:S01]  /*40d0*/  MOV R32, R19 ;  /* 0x0000001300207202 */ /* 0x000fe20000000f00 */
[----:B------:R-:W-:Y:S06]  /*40e0*/  BRA `(.L_x_8) ;  /* 0x0000000000107947 */ /* 0x000fec0003800000 */
.L_x_7:
[----:B------:R-:W0:Y:S02]  /*40f0*/  MUFU.RCP R32, R77 ;  /* 0x0000004d00207308 */ /* 0x000e240000001000 */
[----:B0-----:R-:W-:-:S04]  /*4100*/  FFMA R16, R77, R32, -1 ;  /* 0xbf8000004d107423 */ /* 0x001fc80000000020 */
[----:B------:R-:W-:-:S04]  /*4110*/  FADD.FTZ R17, -R16, -RZ ;  /* 0x800000ff10117221 */ /* 0x000fc80000010100 */
[----:B------:R-:W-:-:S07]  /*4120*/  FFMA R32, R32, R17, R32 ;  /* 0x0000001120207223 */ /* 0x000fce0000000020 */
.L_x_8:
[----:B------:R-:W-:Y:S05]  /*4130*/  BSYNC.RECONVERGENT B0 ;  /* 0x0000000000007941 */ /* 0x000fea0003800200 */
.L_x_6:
[----:B------:R-:W-:Y:S01]  /*4140*/  IADD3 R17, PT, PT, R78, 0x1800000, RZ ;  /* 0x018000004e117810 */ /* 0x000fe20007ffe0ff */
[C---:B------:R-:W-:Y:S01]  /*4150*/  FMUL R16, R44.reuse, R29 ;  /* 0x0000001d2c107220 */ /* 0x040fe20000400000 */
[C---:B------:R-:W-:Y:S01]  /*4160*/  FMUL R22, R44.reuse, R22 ;  /* 0x000000162c167220 */ /* 0x040fe20000400000 */
[C---:B------:R-:W-:Y:S01]  /*4170*/  FMUL R19, R44.reuse, R26 ;  /* 0x0000001a2c137220 */ /* 0x040fe20000400000 */
[----:B------:R-:W-:Y:S01]  /*4180*/  LOP3.LUT R18, R17, 0x7f800000, RZ, 0xc0, !PT ;  /* 0x7f80000011127812 */ /* 0x000fe200078ec0ff */
[C---:B------:R-:W-:Y:S01]  /*4190*/  FFMA R7, R41.reuse, R7, R16 ;  /* 0x0000000729077223 */ /* 0x040fe20000000010 */
[----:B------:R-:W-:Y:S01]  /*41a0*/  FMUL R16, R44, R31 ;  /* 0x0000001f2c107220 */ /* 0x000fe20000400000 */
[C---:B------:R-:W-:Y:S01]  /*41b0*/  FFMA R17, R41.reuse, R6, R22 ;  /* 0x0000000629117223 */ /* 0x040fe20000000016 */
        /* <DEDUP_REMOVED lines=14> */
.L_x_10:
[----:B------:R-:W0:Y:S02]  /*42a0*/  MUFU.RCP R35, R78 ;  /* 0x0000004e00237308 */ /* 0x000e240000001000 */
[----:B0-----:R-:W-:-:S04]  /*42b0*/  FFMA R16, R78, R35, -1 ;  /* 0xbf8000004e107423 */ /* 0x001fc80000000023 */
[----:B------:R-:W-:-:S04]  /*42c0*/  FADD.FTZ R16, -R16, -RZ ;  /* 0x800000ff10107221 */ /* 0x000fc80000010100 */
[----:B------:R-:W-:-:S07]  /*42d0*/  FFMA R35, R35, R16, R35 ;  /* 0x0000001023237223 */ /* 0x000fce0000000023 */
.L_x_11:
[----:B------:R-:W-:Y:S05]  /*42e0*/  BSYNC.RECONVERGENT B0 ;  /* 0x0000000000007941 */ /* 0x000fea0003800200 */
.L_x_9:
        /* <DEDUP_REMOVED lines=22> */
.L_x_13:
[----:B------:R-:W0:Y:S02]  /*4450*/  MUFU.RCP R47, R74 ;  /* 0x0000004a002f7308 */ /* 0x000e240000001000 */
[----:B0-----:R-:W-:-:S04]  /*4460*/  FFMA R16, R74, R47, -1 ;  /* 0xbf8000004a107423 */ /* 0x001fc8000000002f */
[----:B------:R-:W-:-:S04]  /*4470*/  FADD.FTZ R16, -R16, -RZ ;  /* 0x800000ff10107221 */ /* 0x000fc80000010100 */
[----:B------:R-:W-:-:S07]  /*4480*/  FFMA R47, R47, R16, R47 ;  /* 0x000000102f2f7223 */ /* 0x000fce000000002f */
.L_x_14:
[----:B------:R-:W-:Y:S05]  /*4490*/  BSYNC.RECONVERGENT B0 ;  /* 0x0000000000007941 */ /* 0x000fea0003800200 */
.L_x_12:
[----:B------:R-:W2:Y:S04]  /*44a0*/  LDG.E.128.CONSTANT R16, desc[UR6][R88.64+0x80] ;  /* 0x0000800658107981 */ /* 0x000ea8000c1e9d00 */
[----:B------:R-:W3:Y:S04]  /*44b0*/  LDG.E.128.CONSTANT R20, desc[UR6][R54.64+0x80] ;  /* 0x0000800636147981 */ /* 0x000ee8000c1e9d00 */
[----:B------:R0:W4:Y:S04]  /*44c0*/  LDG.E.128.CONSTANT R24, desc[UR6][R52.64+0x80] ;  /* 0x0000800634187981 */ /* 0x000128000c1e9d00 */
[----:B------:R1:W5:Y:S01]  /*44d0*/  LDG.E.128.CONSTANT R28, desc[UR6][R50.64+0x80] ;  /* 0x00008006321c7981 */ /* 0x000362000c1e9d00 */
[----:B------:R-:W1:Y:S01]  /*44e0*/  S2UR UR5, SR_CgaCtaId ;  /* 0x00000000000579c3 */ /* 0x000e620000008800 */
[----:B------:R-:W-:Y:S01]  /*44f0*/  UMOV UR4, 0x400 ;  /* 0x0000040000047882 */ /* 0x000fe20000000000 */
[C---:B------:R-:W-:Y:S01]  /*4500*/  FMUL R90, R46.reuse, R82 ;  /* 0x000000522e5a7220 */ /* 0x040fe20000400000 */
[----:B------:R-:W1:Y:S01]  /*4510*/  S2R R81, SR_TID.X ;  /* 0x0000000000517919 */ /* 0x000e620000002100 */
[----:B------:R-:W-:Y:S01]  /*4520*/  UIADD3 UR4, UPT, UPT, UR4, 0x3080, URZ ;  /* 0x0000308004047890 */ /* 0x000fe2000fffe0ff */
[C---:B------:R-:W-:Y:S01]  /*4530*/  FMUL R86, R46.reuse, R49 ;  /* 0x000000312e567220 */ /* 0x040fe20000400000 */
[C---:B------:R-:W-:Y:S01]  /*4540*/  FFMA R90, R43.reuse, R15, R90 ;  /* 0x0000000f2b5a7223 */ /* 0x040fe2000000005a */
[----:B------:R-:W1:Y:S01]  /*4550*/  S2R R48, SR_CgaCtaId ;  /* 0x0000000000307919 */ /* 0x000e620000008800 */
[----:B------:R-:W-:Y:S01]  /*4560*/  MOV R15, 0x400 ;  /* 0x00000400000f7802 */ /* 0x000fe20000000f00 */
[C---:B0-----:R-:W-:Y:S01]  /*4570*/  FMUL R52, R46.reuse, R83 ;  /* 0x000000532e347220 */ /* 0x041fe20000400000 */
[----:B------:R-:W-:Y:S01]  /*4580*/  FMUL R96, R46, R84 ;  /* 0x000000542e607220 */ /* 0x000fe20000400000 */
[----:B------:R-:W-:Y:S01]  /*4590*/  FFMA R14, R43, R14, R86 ;  /* 0x0000000e2b0e7223 */ /* 0x000fe20000000056 */
[----:B------:R-:W-:Y:S01]  /*45a0*/  IADD3 R49, PT, PT, R15, 0x4080, RZ ;  /* 0x000040800f317810 */ /* 0x000fe20007ffe0ff */
[----:B------:R-:W-:Y:S01]  /*45b0*/  FFMA R56, R43, R56, R52 ;  /* 0x000000382b387223 */ /* 0x000fe20000000034 */
[----:B------:R-:W-:Y:S01]  /*45c0*/  IADD3 R15, PT, PT, R15, 0x3080, RZ ;  /* 0x000030800f0f7810 */ /* 0x000fe20007ffe0ff */
[----:B------:R-:W-:Y:S01]  /*45d0*/  FFMA R96, R43, R57, R96 ;  /* 0x000000392b607223 */ /* 0x000fe20000000060 */
[----:B------:R-:W-:Y:S01]  /*45e0*/  HFMA2 R54, -RZ, RZ, 0, 0 ;  /* 0x00000000ff367431 */ /* 0x000fe200000001ff */
[----:B-1----:R-:W-:Y:S01]  /*45f0*/  CS2R R50, SRZ ;  /* 0x0000000000327805 */ /* 0x002fe2000001ff00 */
[----:B------:R-:W-:Y:S01]  /*4600*/  HFMA2 R88, -RZ, RZ, 0, 0 ;  /* 0x00000000ff587431 */ /* 0x000fe200000001ff */
[----:B------:R-:W-:-:S02]  /*4610*/  CS2R R82, SRZ ;  /* 0x0000000000527805 */ /* 0x000fc4000001ff00 */
[----:B------:R-:W-:Y:S02]  /*4620*/  CS2R R52, SRZ ;  /* 0x0000000000347805 */ /* 0x000fe4000001ff00 */
[----:B------:R-:W-:Y:S02]  /*4630*/  CS2R R84, SRZ ;  /* 0x0000000000547805 */ /* 0x000fe4000001ff00 */
[----:B------:R-:W-:Y:S01]  /*4640*/  CS2R R86, SRZ ;  /* 0x0000000000567805 */ /* 0x000fe2000001ff00 */
[-C--:B------:R-:W-:Y:S01]  /*4650*/  FMUL R14, R14, R47.reuse ;  /* 0x0000002f0e0e7220 */ /* 0x080fe20000400000 */
[----:B------:R-:W-:Y:S01]  /*4660*/  ULEA UR4, UR5, UR4, 0x18 ;  /* 0x0000000405047291 */ /* 0x000fe2000f8ec0ff */
[-C--:B------:R-:W-:Y:S01]  /*4670*/  FMUL R56, R56, R47.reuse ;  /* 0x0000002f38387220 */ /* 0x080fe20000400000 */
[----:B------:R-:W-:Y:S01]  /*4680*/  FMUL R57, R96, R47 ;  /* 0x0000002f60397220 */ /* 0x000fe20000400000 */
[----:B------:R-:W-:Y:S02]  /*4690*/  SHF.L.U32 R81, R81, 0x4, RZ ;  /* 0x0000000451517819 */ /* 0x000fe400000006ff */
[----:B------:R-:W-:-:S02]  /*46a0*/  LEA R49, R48, R49, 0x18 ;  /* 0x0000003130317211 */ /* 0x000fc400078ec0ff */
[----:B------:R-:W-:Y:S01]  /*46b0*/  LEA R48, R48, R15, 0x18 ;  /* 0x0000000f30307211 */ /* 0x000fe200078ec0ff */
[----:B------:R-:W-:Y:S01]  /*46c0*/  FMUL R15, R90, R47 ;  /* 0x0000002f5a0f7220 */ /* 0x000fe20000400000 */
[----:B--2---:R0:W-:Y:S04]  /*46d0*/  STS.128 [R81+UR4], R16 ;  /* 0x0000001051007988 */ /* 0x0041e80008000c04 */
[----:B---3--:R-:W-:Y:S04]  /*46e0*/  STS.128 [R102], R20 ;  /* 0x0000001466007388 */ /* 0x008fe80000000c00 */
[----:B----4-:R-:W-:Y:S04]  /*46f0*/  STS.128 [R100], R24 ;  /* 0x0000001864007388 */ /* 0x010fe80000000c00 */
[----:B-----5:R1:W-:Y:S01]  /*4700*/  STS.128 [R94], R28 ;  /* 0x0000001c5e007388 */ /* 0x0203e20000000c00 */
[----:B0-----:R-:W-:-:S02]  /*4710*/  MOV R81, RZ ;  /* 0x000000ff00517202 */ /* 0x001fc40000000f00 */
[----:B-1----:R-:W-:Y:S02]  /*4720*/  CS2R R28, SRZ ;  /* 0x00000000001c7805 */ /* 0x002fe4000001ff00 */
[----:B------:R-:W-:Y:S01]  /*4730*/  CS2R R30, SRZ ;  /* 0x00000000001e7805 */ /* 0x000fe2000001ff00 */
[----:B------:R-:W-:Y:S06]  /*4740*/  BAR.SYNC.DEFER_BLOCKING 0x0 ;  /* 0x0000000000007b1d */ /* 0x000fec0000010000 */
.L_x_15:
        /* <DEDUP_REMOVED lines=9> */
[----:B------:R-:W2:Y:S04]  /*47e0*/  LDS.64 R26, [R55+0x108] ;  /* 0x00010800371a7984 */ /* 0x000ea80000000a00 */
[----:B------:R-:W3:Y:S01]  /*47f0*/  LDS R90, [R55+0x18c] ;  /* 0x00018c00375a7984 */ /* 0x000ee20000000800 */
[C---:B0-----:R-:W-:Y:S01]  /*4800*/  FFMA R87, R24.reuse, R16, R87 ;  /* 0x0000001018577223 */ /* 0x041fe20000000057 */
[C---:B------:R-:W-:Y:S01]  /*4810*/  FFMA R88, R24.reuse, R17, R88 ;  /* 0x0000001118587223 */ /* 0x040fe20000000058 */
[C---:B------:R-:W-:Y:S01]  /*4820*/  FFMA R85, R24.reuse, R18, R85 ;  /* 0x0000001218557223 */ /* 0x040fe20000000055 */
[----:B------:R-:W-:Y:S01]  /*4830*/  FFMA R52, R24, R19, R52 ;  /* 0x0000001318347223 */ /* 0x000fe20000000034 */
[C---:B-1----:R-:W-:Y:S01]  /*4840*/  FFMA R31, R22.reuse, R16, R31 ;  /* 0x00000010161f7223 */ /* 0x042fe2000000001f */
[C---:B------:R-:W-:Y:S01]  /*4850*/  FFMA R30, R22.reuse, R17, R30 ;  /* 0x00000011161e7223 */ /* 0x040fe2000000001e */
[C---:B------:R-:W-:Y:S01]  /*4860*/  FFMA R29, R22.reuse, R18, R29 ;  /* 0x00000012161d7223 */ /* 0x040fe2000000001d */
[----:B------:R-:W-:Y:S01]  /*4870*/  FFMA R28, R22, R19, R28 ;  /* 0x00000013161c7223 */ /* 0x000fe2000000001c */
[C---:B--2---:R-:W-:Y:S01]  /*4880*/  FFMA R83, R26.reuse, R16, R83 ;  /* 0x000000101a537223 */ /* 0x044fe20000000053 */
[C---:B------:R-:W-:Y:S01]  /*4890*/  FFMA R86, R26.reuse, R17, R86 ;  /* 0x000000111a567223 */ /* 0x040fe20000000056 */
[C---:B------:R-:W-:Y:S01]  /*48a0*/  FFMA R81, R26.reuse, R18, R81 ;  /* 0x000000121a517223 */ /* 0x040fe20000000051 */
[----:B------:R-:W-:Y:S01]  /*48b0*/  FFMA R84, R26, R19, R84 ;  /* 0x000000131a547223 */ /* 0x000fe20000000054 */
[----:B------:R-:W0:Y:S01]  /*48c0*/  LDS.128 R20, [R20+0x80] ;  /* 0x0000800014147984 */ /* 0x000e220000000c00 */
[C---:B---3--:R-:W-:Y:S01]  /*48d0*/  FFMA R53, R90.reuse, R16, R53 ;  /* 0x000000105a357223 */ /* 0x048fe20000000035 */
[C---:B------:R-:W-:Y:S01]  /*48e0*/  FFMA R82, R90.reuse, R17, R82 ;  /* 0x000000115a527223 */ /* 0x040fe20000000052 */
[C---:B------:R-:W-:Y:S01]  /*48f0*/  FFMA R51, R90.reuse, R18, R51 ;  /* 0x000000125a337223 */ /* 0x040fe20000000033 */
[----:B------:R-:W1:Y:S01]  /*4900*/  LDS R26, [R55+0x88] ;  /* 0x00008800371a7984 */ /* 0x000e620000000800 */
[----:B------:R-:W-:-:S03]  /*4910*/  FFMA R54, R90, R19, R54 ;  /* 0x000000135a367223 */ /* 0x000fc60000000036 */
[----:B------:R-:W2:Y:S01]  /*4920*/  LDS R24, [R55+0x190] ;  /* 0x0001900037187984 */ /* 0x000ea20000000800 */
[----:B0-----:R-:W-:Y:S01]  /*4930*/  FFMA R87, R20, R25, R87 ;  /* 0x0000001914577223 */ /* 0x001fe20000000057 */
[C---:B------:R-:W-:Y:S01]  /*4940*/  FFMA R88, R25.reuse, R21, R88 ;  /* 0x0000001519587223 */ /* 0x040fe20000000058 */
[C---:B------:R-:W-:Y:S01]  /*4950*/  FFMA R85, R25.reuse, R22, R85 ;  /* 0x0000001619557223 */ /* 0x040fe20000000055 */
[----:B------:R-:W-:Y:S01]  /*4960*/  FFMA R52, R25, R23, R52 ;  /* 0x0000001719347223 */ /* 0x000fe20000000034 */
[C---:B-1----:R-:W-:Y:S01]  /*4970*/  FFMA R31, R26.reuse, R20, R31 ;  /* 0x000000141a1f7223 */ /* 0x042fe2000000001f */
[C---:B------:R-:W-:Y:S01]  /*4980*/  FFMA R30, R26.reuse, R21, R30 ;  /* 0x000000151a1e7223 */ /* 0x040fe2000000001e */
[CC--:B------:R-:W-:Y:S01]  /*4990*/  FFMA R29, R26.reuse, R22.reuse, R29 ;  /* 0x000000161a1d7223 */ /* 0x0c0fe2000000001d */
[----:B------:R-:W-:Y:S01]  /*49a0*/  FFMA R28, R26, R23, R28 ;  /* 0x000000171a1c7223 */ /* 0x000fe2000000001c */
[----:B------:R-:W-:Y:S01]  /*49b0*/  FFMA R83, R20, R27, R83 ;  /* 0x0000001b14537223 */ /* 0x000fe20000000053 */
[C---:B------:R-:W-:Y:S01]  /*49c0*/  FFMA R86, R27.reuse, R21, R86 ;  /* 0x000000151b567223 */ /* 0x040fe20000000056 */
[C---:B------:R-:W-:Y:S01]  /*49d0*/  FFMA R81, R27.reuse, R22, R81 ;  /* 0x000000161b517223 */ /* 0x040fe20000000051 */
[----:B------:R-:W-:Y:S01]  /*49e0*/  FFMA R84, R27, R23, R84 ;  /* 0x000000171b547223 */ /* 0x000fe20000000054 */
[C---:B--2---:R-:W-:Y:S01]  /*49f0*/  FFMA R53, R24.reuse, R20, R53 ;  /* 0x0000001418357223 */ /* 0x044fe20000000035 */
[C---:B------:R-:W-:Y:S01]  /*4a00*/  FFMA R82, R24.reuse, R21, R82 ;  /* 0x0000001518527223 */ /* 0x040fe20000000052 */
[C---:B------:R-:W-:Y:S01]  /*4a10*/  FFMA R51, R24.reuse, R22, R51 ;  /* 0x0000001618337223 */ /* 0x040fe20000000033 */
[----:B------:R-:W-:Y:S01]  /*4a20*/  FFMA R54, R24, R23, R54 ;  /* 0x0000001718367223 */ /* 0x000fe20000000036 */
[----:B------:R-:W-:Y:S06]  /*4a30*/  @P0 BRA `(.L_x_15) ;  /* 0xfffffffc00440947 */ /* 0x000fec000383ffff */
[----:B------:R-:W0:Y:S08]  /*4a40*/  S2UR UR4, SR_CTAID.Y ;  /* 0x00000000000479c3 */ /* 0x000e300000002600 */
[----:B------:R-:W-:Y:S01]  /*4a50*/  BAR.SYNC.DEFER_BLOCKING 0x0 ;  /* 0x0000000000007b1d */ /* 0x000fe20000010000 */
[----:B------:R-:W-:Y:S01]  /*4a60*/  FMUL R85, R33, R85 ;  /* 0x0000005521557220 */ /* 0x000fe20000400000 */
[----:B------:R-:W-:Y:S01]  /*4a70*/  FMUL R84, R45, R84 ;  /* 0x000000542d547220 */ /* 0x000fe20000400000 */
[C---:B------:R-:W-:Y:S01]  /*4a80*/  FMUL R16, R46.reuse, R53 ;  /* 0x000000352e107220 */ /* 0x040fe20000400000 */
[C---:B------:R-:W-:Y:S01]  /*4a90*/  FMUL R82, R46.reuse, R82 ;  /* 0x000000522e527220 */ /* 0x040fe20000400000 */
[----:B------:R-:W-:Y:S01]  /*4aa0*/  FMUL R51, R46, R51 ;  /* 0x000000332e337220 */ /* 0x000fe20000400000 */
[C---:B------:R-:W-:Y:S01]  /*4ab0*/  FMUL R87, R33.reuse, R87 ;  /* 0x0000005721577220 */ /* 0x040fe20000400000 */
[C---:B------:R-:W-:Y:S01]  /*4ac0*/  FMUL R88, R33.reuse, R88 ;  /* 0x0000005821587220 */ /* 0x040fe20000400000 */
[----:B------:R-:W-:Y:S01]  /*4ad0*/  FMUL R52, R33, R52 ;  /* 0x0000003421347220 */ /* 0x000fe20000400000 */
[C---:B------:R-:W-:Y:S01]  /*4ae0*/  FMUL R12, R44.reuse, R31 ;  /* 0x0000001f2c0c7220 */ /* 0x040fe20000400000 */
[C---:B------:R-:W-:Y:S01]  /*4af0*/  FMUL R30, R44.reuse, R30 ;  /* 0x0000001e2c1e7220 */ /* 0x040fe20000400000 */
[C---:B------:R-:W-:Y:S01]  /*4b00*/  FMUL R29, R44.reuse, R29 ;  /* 0x0000001d2c1d7220 */ /* 0x040fe20000400000 */
[----:B------:R-:W-:Y:S01]  /*4b10*/  FMUL R28, R44, R28 ;  /* 0x0000001c2c1c7220 */ /* 0x000fe20000400000 */
[C---:B------:R-:W-:Y:S01]  /*4b20*/  FMUL R83, R45.reuse, R83 ;  /* 0x000000532d537220 */ /* 0x040fe20000400000 */
[C---:B------:R-:W-:Y:S01]  /*4b30*/  FMUL R86, R45.reuse, R86 ;  /* 0x000000562d567220 */ /* 0x040fe20000400000 */
[----:B------:R-:W-:Y:S01]  /*4b40*/  FMUL R81, R45, R81 ;  /* 0x000000512d517220 */ /* 0x000fe20000400000 */
[----:B------:R-:W-:Y:S01]  /*4b50*/  FMUL R46, R46, R54 ;  /* 0x000000362e2e7220 */ /* 0x000fe20000400000 */
[----:B------:R-:W-:Y:S01]  /*4b60*/  FFMA R85, R40, R60, R85 ;  /* 0x0000003c28557223 */ /* 0x000fe20000000055 */
[----:B------:R-:W-:Y:S01]  /*4b70*/  FFMA R84, R42, R69, R84 ;  /* 0x000000452a547223 */ /* 0x000fe20000000054 */
[----:B------:R-:W-:Y:S01]  /*4b80*/  FFMA R82, R43, R71, R82 ;  /* 0x000000472b527223 */ /* 0x000fe20000000052 */
[C---:B------:R-:W-:Y:S01]  /*4b90*/  FFMA R87, R40.reuse, R58, R87 ;  /* 0x0000003a28577223 */ /* 0x040fe20000000057 */
[C---:B------:R-:W-:Y:S01]  /*4ba0*/  FFMA R59, R40.reuse, R59, R88 ;  /* 0x0000003b283b7223 */ /* 0x040fe20000000058 */
[----:B------:R-:W-:Y:S01]  /*4bb0*/  FFMA R61, R40, R61, R52 ;  /* 0x0000003d283d7223 */ /* 0x000fe20000000034 */
[----:B0-----:R-:W-:Y:S01]  /*4bc0*/  ISETP.NE.AND P0, PT, R75, UR4, PT ;  /* 0x000000044b007c0c */ /* 0x001fe2000bf05270 */
[C---:B------:R-:W-:Y:S01]  /*4bd0*/  FFMA R17, R41.reuse, R62, R12 ;  /* 0x0000003e29117223 */ /* 0x040fe2000000000c */
[C---:B------:R-:W-:Y:S01]  /*4be0*/  FFMA R63, R41.reuse, R63, R30 ;  /* 0x0000003f293f7223 */ /* 0x040fe2000000001e */
[C---:B------:R-:W-:Y:S01]  /*4bf0*/  FFMA R29, R41.reuse, R64, R29 ;  /* 0x00000040291d7223 */ /* 0x040fe2000000001d */
[----:B------:R-:W-:Y:S01]  /*4c00*/  FFMA R65, R41, R65, R28 ;  /* 0x0000004129417223 */ /* 0x000fe2000000001c */
[C---:B------:R-:W-:Y:S01]  /*4c10*/  FFMA R66, R42.reuse, R66, R83 ;  /* 0x000000422a427223 */ /* 0x040fe20000000053 */
[C---:B------:R-:W-:Y:S01]  /*4c20*/  FFMA R86, R42.reuse, R67, R86 ;  /* 0x000000432a567223 */ /* 0x040fe20000000056 */
[----:B------:R-:W-:Y:S01]  /*4c30*/  FFMA R68, R42, R68, R81 ;  /* 0x000000442a447223 */ /* 0x000fe20000000051 */
[C---:B------:R-:W-:Y:S01]  /*4c40*/  FFMA R16, R43.reuse, R70, R16 ;  /* 0x000000462b107223 */ /* 0x040fe20000000010 */
[C---:B------:R-:W-:Y:S01]  /*4c50*/  FFMA R72, R43.reuse, R72, R51 ;  /* 0x000000482b487223 */ /* 0x040fe20000000033 */
[----:B------:R-:W-:Y:S01]  /*4c60*/  FFMA R46, R43, R73, R46 ;  /* 0x000000492b2e7223 */ /* 0x000fe2000000002e */
[----:B------:R-:W-:Y:S01]  /*4c70*/  BAR.SYNC.DEFER_BLOCKING 0x0 ;  /* 0x0000000000007b1d */ /* 0x000fe20000010000 */
[-C--:B------:R-:W-:Y:S01]  /*4c80*/  FMUL R60, R85, R34.reuse ;  /* 0x00000022553c7220 */ /* 0x080fe20000400000 */
[----:B------:R-:W-:Y:S01]  /*4c90*/  FMUL R69, R84, R35 ;  /* 0x0000002354457220 */ /* 0x000fe20000400000 */
[----:B------:R-:W-:Y:S01]  /*4ca0*/  FMUL R71, R82, R47 ;  /* 0x0000002f52477220 */ /* 0x000fe20000400000 */
[-C--:B------:R-:W-:Y:S01]  /*4cb0*/  FMUL R58, R87, R34.reuse ;  /* 0x00000022573a7220 */ /* 0x080fe20000400000 */
[-C--:B------:R-:W-:Y:S01]  /*4cc0*/  FMUL R59, R59, R34.reuse ;  /* 0x000000223b3b7220 */ /* 0x080fe20000400000 */
[----:B------:R-:W-:Y:S01]  /*4cd0*/  FMUL R61, R61, R34 ;  /* 0x000000223d3d7220 */ /* 0x000fe20000400000 */
[-C--:B------:R-:W-:Y:S01]  /*4ce0*/  FMUL R62, R17, R32.reuse ;  /* 0x00000020113e7220 */ /* 0x080fe20000400000 */
[-C--:B------:R-:W-:Y:S01]  /*4cf0*/  FMUL R63, R63, R32.reuse ;  /* 0x000000203f3f7220 */ /* 0x080fe20000400000 */
[-C--:B------:R-:W-:Y:S01]  /*4d00*/  FMUL R64, R29, R32.reuse ;  /* 0x000000201d407220 */ /* 0x080fe20000400000 */
[----:B------:R-:W-:Y:S01]  /*4d10*/  FMUL R65, R65, R32 ;  /* 0x0000002041417220 */ /* 0x000fe20000400000 */
[-C--:B------:R-:W-:Y:S01]  /*4d20*/  FMUL R66, R66, R35.reuse ;  /* 0x0000002342427220 */ /* 0x080fe20000400000 */
[-C--:B------:R-:W-:Y:S01]  /*4d30*/  FMUL R67, R86, R35.reuse ;  /* 0x0000002356437220 */ /* 0x080fe20000400000 */
[----:B------:R-:W-:Y:S01]  /*4d40*/  FMUL R68, R68, R35 ;  /* 0x0000002344447220 */ /* 0x000fe20000400000 */
[-C--:B------:R-:W-:Y:S01]  /*4d50*/  FMUL R70, R16, R47.reuse ;  /* 0x0000002f10467220 */ /* 0x080fe20000400000 */
[-C--:B------:R-:W-:Y:S01]  /*4d60*/  FMUL R72, R72, R47.reuse ;  /* 0x0000002f48487220 */ /* 0x080fe20000400000 */
[----:B------:R-:W-:Y:S01]  /*4d70*/  FMUL R73, R46, R47 ;  /* 0x0000002f2e497220 */ /* 0x000fe20000400000 */
[----:B------:R-:W-:-:S02]  /*4d80*/  MOV R85, R39 ;  /* 0x0000002700557202 */ /* 0x000fc40000000f00 */
[----:B------:R-:W-:Y:S02]  /*4d90*/  IADD3 R75, PT, PT, R75, 0x1, RZ ;  /* 0x000000014b4b7810 */ /* 0x000fe40007ffe0ff */
[----:B------:R-:W-:Y:S02]  /*4da0*/  MOV R84, R38 ;  /* 0x0000002600547202 */ /* 0x000fe40000000f00 */
[----:B------:R-:W-:Y:S02]  /*4db0*/  MOV R83, R37 ;  /* 0x0000002500537202 */ /* 0x000fe40000000f00 */
[----:B------:R-:W-:Y:S01]  /*4dc0*/  MOV R82, R36 ;  /* 0x0000002400527202 */ /* 0x000fe20000000f00 */
[----:B------:R-:W-:Y:S06]  /*4dd0*/  @P0 BRA `(.L_x_16) ;  /* 0xffffffb8002c0947 */ /* 0x000fec000383ffff */
[----:B------:R-:W0:Y:S08]  /*4de0*/  LDC R23, c[0x0][0x3a8] ;  /* 0x0000ea00ff177b82 */ /* 0x000e300000000800 */
[----:B------:R-:W1:Y:S01]  /*4df0*/  LDC.64 R16, c[0x0][0x398] ;  /* 0x0000e600ff107b82 */ /* 0x000e620000000a00 */
[----:B0-----:R-:W-:-:S04]  /*4e00*/  IMAD R79, R79, R23, R92 ;  /* 0x000000174f4f7224 */ /* 0x001fc800078e025c */
[----:B-1----:R-:W-:-:S05]  /*4e10*/  IMAD.WIDE R16, R79, 0x4, R16 ;  /* 0x000000044f107825 */ /* 0x002fca00078e0210 */
[----:B------:R-:W-:Y:S01]  /*4e20*/  STG.E desc[UR6][R16.64], R11 ;  /* 0x0000000b10007986 */ /* 0x000fe2000c101906 */
[----:B------:R-:W-:-:S03]  /*4e30*/  IMAD.WIDE R18, R23, 0x4, R16 ;  /* 0x0000000417127825 */ /* 0x000fc600078e0210 */
[----:B------:R-:W-:Y:S01]  /*4e40*/  STG.E desc[UR6][R16.64+0x4], R10 ;  /* 0x0000040a10007986 */ /* 0x000fe2000c101906 */
[----:B------:R-:W-:-:S03]  /*4e50*/  IMAD.WIDE R20, R23, 0x4, R18 ;  /* 0x0000000417147825 */ /* 0x000fc600078e0212 */
[----:B------:R-:W-:Y:S04]  /*4e60*/  STG.E desc[UR6][R16.64+0x8], R9 ;  /* 0x0000080910007986 */ /* 0x000fe8000c101906 */
[----:B------:R-:W-:Y:S01]  /*4e70*/  STG.E desc[UR6][R16.64+0xc], R8 ;  /* 0x00000c0810007986 */ /* 0x000fe2000c101906 */
[----:B------:R-:W-:-:S03]  /*4e80*/  IMAD.WIDE R22, R23, 0x4, R20 ;  /* 0x0000000417167825 */ /* 0x000fc600078e0214 */
[----:B------:R-:W-:Y:S04]  /*4e90*/  STG.E desc[UR6][R18.64], R7 ;  /* 0x0000000712007986 */ /* 0x000fe8000c101906 */
        /* <DEDUP_REMOVED lines=26> */
[----:B------:R-:W-:Y:S01]  /*5040*/  STG.E desc[UR6][R22.64+0x8c], R73 ;  /* 0x00008c4916007986 */ /* 0x000fe2000c101906 */
[----:B------:R-:W-:Y:S05]  /*5050*/  EXIT ;  /* 0x000000000000794d */ /* 0x000fea0003800000 */
        .weak           $__internal_0_$__cuda_sm20_rcp_rn_f32_slowpath
        .type           $__internal_0_$__cuda_sm20_rcp_rn_f32_slowpath,@function
        .size           $__internal_0_$__cuda_sm20_rcp_rn_f32_slowpath,(.L_x_22 - $__internal_0_$__cuda_sm20_rcp_rn_f32_slowpath)
$__internal_0_$__cuda_sm20_rcp_rn_f32_slowpath:
[----:B------:R-:W-:Y:S01]  /*5060*/  SHF.L.U32 R19, R16, 0x1, RZ ;  /* 0x0000000110137819 */ /* 0x000fe200000006ff */
[----:B------:R-:W-:Y:S03]  /*5070*/  BSSY.RECONVERGENT B1, `(.L_x_17) ;  /* 0x0000030000017945 */ /* 0x000fe60003800200 */
[----:B------:R-:W-:-:S04]  /*5080*/  SHF.R.U32.HI R19, RZ, 0x18, R19 ;  /* 0x00000018ff137819 */ /* 0x000fc80000011613 */
[----:B------:R-:W-:-:S13]  /*5090*/  ISETP.NE.U32.AND P0, PT, R19, RZ, PT ;  /* 0x000000ff1300720c */ /* 0x000fda0003f05070 */
[----:B------:R-:W-:Y:S05]  /*50a0*/  @P0 BRA `(.L_x_18) ;  /* 0x0000000000280947 */ /* 0x000fea0003800000 */
[----:B------:R-:W-:-:S04]  /*50b0*/  SHF.L.U32 R17, R16, 0x1, RZ ;  /* 0x0000000110117819 */ /* 0x000fc800000006ff */
[----:B------:R-:W-:-:S13]  /*50c0*/  ISETP.NE.AND P0, PT, R17, RZ, PT ;  /* 0x000000ff1100720c */ /* 0x000fda0003f05270 */
[----:B------:R-:W-:Y:S01]  /*50d0*/  @P0 FFMA R20, R16, 1.84467440737095516160e+19, RZ ;  /* 0x5f80000010140823 */ /* 0x000fe200000000ff */
[----:B------:R-:W-:Y:S08]  /*50e0*/  @!P0 MUFU.RCP R19, R16 ;  /* 0x0000001000138308 */ /* 0x000ff00000001000 */
[----:B------:R-:W0:Y:S02]  /*50f0*/  @P0 MUFU.RCP R17, R20 ;  /* 0x0000001400110308 */ /* 0x000e240000001000 */
[----:B0-----:R-:W-:-:S04]  /*5100*/  @P0 FFMA R21, R20, R17, -1 ;  /* 0xbf80000014150423 */ /* 0x001fc80000000011 */
[----:B------:R-:W-:-:S04]  /*5110*/  @P0 FADD.FTZ R48, -R21, -RZ ;  /* 0x800000ff15300221 */ /* 0x000fc80000010100 */
[----:B------:R-:W-:-:S04]  /*5120*/  @P0 FFMA R17, R17, R48, R17 ;  /* 0x0000003011110223 */ /* 0x000fc80000000011 */
[----:B------:R-:W-:Y:S01]  /*5130*/  @P0 FFMA R19, R17, 1.84467440737095516160e+19, RZ ;  /* 0x5f80000011130823 */ /* 0x000fe200000000ff */
[----:B------:R-:W-:Y:S06]  /*5140*/  BRA `(.L_x_19) ;  /* 0x0000000000887947 */ /* 0x000fec0003800000 */
.L_x_18:
[----:B------:R-:W-:-:S04]  /*5150*/  IADD3 R17, PT, PT, R19, -0xfd, RZ ;  /* 0xffffff0313117810 */ /* 0x000fc80007ffe0ff */
[----:B------:R-:W-:-:S13]  /*5160*/  ISETP.GT.U32.AND P0, PT, R17, 0x1, PT ;  /* 0x000000011100780c */ /* 0x000fda0003f04070 */
[----:B------:R-:W-:Y:S05]  /*5170*/  @P0 BRA `(.L_x_20) ;  /* 0x0000000000780947 */ /* 0x000fea0003800000 */
[----:B------:R-:W-:Y:S01]  /*5180*/  LOP3.LUT R20, R16, 0x7fffff, RZ, 0xc0, !PT ;  /* 0x007fffff10147812 */ /* 0x000fe200078ec0ff */
[----:B------:R-:W-:Y:S01]  /*5190*/  HFMA2 R48, -RZ, RZ, 0, 1.78813934326171875e-07 ;  /* 0x00000003ff307431 */ /* 0x000fe200000001ff */
[----:B------:R-:W-:Y:S02]  /*51a0*/  IADD3 R19, PT, PT, R19, -0xfc, RZ ;  /* 0xffffff0413137810 */ /* 0x000fe40007ffe0ff */
[----:B------:R-:W-:-:S04]  /*51b0*/  LOP3.LUT R21, R20, 0x3f800000, RZ, 0xfc, !PT ;  /* 0x3f80000014157812 */ /* 0x000fc800078efcff */
[----:B------:R-:W0:Y:S02]  /*51c0*/  MUFU.RCP R20, R21 ;  /* 0x0000001500147308 */ /* 0x000e240000001000 */
[----:B0-----:R-:W-:-:S04]  /*51d0*/  FFMA R23, R21, R20, -1 ;  /* 0xbf80000015177423 */ /* 0x001fc80000000014 */
[----:B------:R-:W-:-:S04]  /*51e0*/  FADD.FTZ R23, -R23, -RZ ;  /* 0x800000ff17177221 */ /* 0x000fc80000010100 */
[CCC-:B------:R-:W-:Y:S01]  /*51f0*/  FFMA.RM R47, R20.reuse, R23.reuse, R20.reuse ;  /* 0x00000017142f7223 */ /* 0x1c0fe20000004014 */
[----:B------:R-:W-:Y:S01]  /*5200*/  FFMA.RP R20, R20, R23, R20 ;  /* 0x0000001714147223 */ /* 0x000fe20000008014 */
[----:B------:R-:W-:-:S04]  /*5210*/  SHF.L.U32 R23, R48, R17, RZ ;  /* 0x0000001130177219 */ /* 0x000fc800000006ff */
[C---:B------:R-:W-:Y:S02]  /*5220*/  FSETP.NEU.FTZ.AND P0, PT, R47.reuse, R20, PT ;  /* 0x000000142f00720b */ /* 0x040fe40003f1d000 */
[----:B------:R-:W-:Y:S02]  /*5230*/  LOP3.LUT R20, R47, 0x7fffff, RZ, 0xc0, !PT ;  /* 0x007fffff2f147812 */ /* 0x000fe400078ec0ff */
[----:B------:R-:W-:Y:S02]  /*5240*/  SEL R21, RZ, 0xffffffff, !P0 ;  /* 0xffffffffff157807 */ /* 0x000fe40004000000 */
[----:B------:R-:W-:Y:S02]  /*5250*/  LOP3.LUT R20, R20, 0x800000, RZ, 0xfc, !PT ;  /* 0x0080000014147812 */ /* 0x000fe400078efcff */
[----:B------:R-:W-:Y:S02]  /*5260*/  IADD3 R21, PT, PT, -R21, RZ, RZ ;  /* 0x000000ff15157210 */ /* 0x000fe40007ffe1ff */
[----:B------:R-:W-:-:S02]  /*5270*/  LOP3.LUT R48, R23, R20, RZ, 0xc0, !PT ;  /* 0x0000001417307212 */ /* 0x000fc400078ec0ff */
[-C--:B------:R-:W-:Y:S02]  /*5280*/  LOP3.LUT P1, RZ, R21, R17.reuse, R20, 0xf8, !PT ;  /* 0x0000001115ff7212 */ /* 0x080fe4000782f814 */
[----:B------:R-:W-:Y:S02]  /*5290*/  SHF.R.U32.HI R48, RZ, R17, R48 ;  /* 0x00000011ff307219 */ /* 0x000fe40000011630 */
[----:B------:R-:W-:Y:S02]  /*52a0*/  SHF.R.U32.HI R19, RZ, R19, R20 ;  /* 0x00000013ff137219 */ /* 0x000fe40000011614 */
[C---:B------:R-:W-:Y:S02]  /*52b0*/  LOP3.LUT P0, RZ, R48.reuse, 0x1, RZ, 0xc0, !PT ;  /* 0x0000000130ff7812 */ /* 0x040fe4000780c0ff */
[----:B------:R-:W-:-:S04]  /*52c0*/  LOP3.LUT P2, RZ, R48, 0x2, RZ, 0xc0, !PT ;  /* 0x0000000230ff7812 */ /* 0x000fc8000784c0ff */
[----:B------:R-:W-:Y:S02]  /*52d0*/  PLOP3.LUT P0, PT, P0, P1, P2, 0xe0, 0x0 ;  /* 0x000000000000781c */ /* 0x000fe40000703c20 */
[----:B------:R-:W-:Y:S02]  /*52e0*/  LOP3.LUT P1, RZ, R16, 0x7fffff, RZ, 0xc0, !PT ;  /* 0x007fffff10ff7812 */ /* 0x000fe4000782c0ff */
[----:B------:R-:W-:-:S04]  /*52f0*/  SEL R17, RZ, 0x1, !P0 ;  /* 0x00000001ff117807 */ /* 0x000fc80004000000 */
[----:B------:R-:W-:-:S04]  /*5300*/  IADD3 R17, PT, PT, -R17, RZ, RZ ;  /* 0x000000ff11117210 */ /* 0x000fc80007ffe1ff */
[----:B------:R-:W-:-:S13]  /*5310*/  ISETP.GE.AND P0, PT, R17, RZ, PT ;  /* 0x000000ff1100720c */ /* 0x000fda0003f06270 */
[----:B------:R-:W-:-:S04]  /*5320*/  @!P0 IADD3 R19, PT, PT, R19, 0x1, RZ ;  /* 0x0000000113138810 */ /* 0x000fc80007ffe0ff */
[----:B------:R-:W-:-:S04]  /*5330*/  @!P1 SHF.L.U32 R19, R19, 0x1, RZ ;  /* 0x0000000113139819 */ /* 0x000fc800000006ff */
[----:B------:R-:W-:Y:S01]  /*5340*/  LOP3.LUT R19, R19, 0x80000000, R16, 0xf8, !PT ;  /* 0x8000000013137812 */ /* 0x000fe200078ef810 */
[----:B------:R-:W-:Y:S06]  /*5350*/  BRA `(.L_x_19) ;  /* 0x0000000000047947 */ /* 0x000fec0003800000 */
.L_x_20:
[----:B------:R0:W1:Y:S02]  /*5360*/  MUFU.RCP R19, R16 ;  /* 0x0000001000137308 */ /* 0x0000640000001000 */
.L_x_19:
[----:B------:R-:W-:Y:S05]  /*5370*/  BSYNC.RECONVERGENT B1 ;  /* 0x0000000000017941 */ /* 0x000fea0003800200 */
.L_x_17:
[----:B------:R-:W-:Y:S01]  /*5380*/  HFMA2 R17, -RZ, RZ, 0, 0 ;  /* 0x00000000ff117431 */ /* 0x000fe200000001ff */
[----:B0-----:R-:W-:-:S04]  /*5390*/  MOV R16, R18 ;  /* 0x0000001200107202 */ /* 0x001fc80000000f00 */
[----:B-1----:R-:W-:Y:S05]  /*53a0*/  RET.REL.NODEC R16 `(_Z19flashattn_kernel_v6ILi64ELi32ELi32ELi32ELi4ELi4ELi2EEvPKfS1_S1_Pfiiif) ;  /* 0xffffffac10147950 */ /* 0x002fea0003c3ffff */
.L_x_21:
[----:B------:R-:W-:-:S00]  /*53b0*/  BRA `(.L_x_21) ;  /* 0xfffffffc00fc7947 */ /* 0x000fc0000383ffff */
[----:B------:R-:W-:-:S00]  /*53c0*/  NOP ;  /* 0x0000000000007918 */ /* 0x000fc00000000000 */
        /* <DEDUP_REMOVED lines=11> */
.L_x_22:


//--------------------- .nv.shared._Z19flashattn_kernel_v6ILi64ELi32ELi32ELi32ELi4ELi4ELi2EEvPKfS1_S1_Pfiiif --------------------------
	.section	.nv.shared._Z19flashattn_kernel_v6ILi64ELi32ELi32ELi32ELi4ELi4ELi2EEvPKfS1_S1_Pfiiif,"aw",@nobits
	.sectionflags	@""
	.align	4
.nv.shared._Z19flashattn_kernel_v6ILi64ELi32ELi32ELi32ELi4ELi4ELi2EEvPKfS1_S1_Pfiiif:
	.zero		21760


//--------------------- .nv.shared.reserved.0     --------------------------
	.section	.nv.shared.reserved.0,"aw",@nobits
	.weak		__nv_reservedSMEM_offset_0_alias
	.size		__nv_reservedSMEM_offset_0_alias, 0, 64
	.other		__nv_reservedSMEM_offset_0_alias,@"STO_CUDA_RESERVED_SHARED STV_DEFAULT"
__nv_reservedSMEM_offset_0_alias:
	.zero		0
	.zero		64


//--------------------- .nv.constant0._Z19flashattn_kernel_v6ILi64ELi32ELi32ELi32ELi4ELi4ELi2EEvPKfS1_S1_Pfiiif --------------------------
	.section	.nv.constant0._Z19flashattn_kernel_v6ILi64ELi32ELi32ELi32ELi4ELi4ELi2EEvPKfS1_S1_Pfiiif,"a",@progbits
	.sectionflags	@""
	.align	4
.nv.constant0._Z19flashattn_kernel_v6ILi64ELi32ELi32ELi32ELi4ELi4ELi2EEvPKfS1_S1_Pfiiif:
	.zero		944


//--------------------- SYMBOLS --------------------------

	.type		.nv.reservedSmem.offset0,@object
	.size		.nv.reservedSmem.offset0,0x4
	.type		.nv.reservedSmem.cap,@object
	.size		.nv.reservedSmem.cap,0x4
